	.target	sm_100a

	.elftype	@"ET_EXEC"


//--------------------- .note.nv.tkinfo           --------------------------
	.section	.note.nv.tkinfo,"",@"SHT_NOTE"
	.sectionflags	@"SHF_NOTE_NV_TKINFO"
	.tkinfo
        /*0018*/ 	.word	0x00000002
        /*0030*/ 	.string	""
        /*0030*/ 	.string	"ptxas"
        /*0030*/ 	.string	"Cuda compilation tools, release 13.0, V13.0.88"
        /*0030*/ 	.string	"Build cuda_13.0.r13.0/compiler.36424714_0"
        /*0030*/ 	.string	"-arch sm_100a -m 64 "



//--------------------- .note.nv.cuinfo           --------------------------
	.section	.note.nv.cuinfo,"",@"SHT_NOTE"
	.sectionflags	@"SHF_NOTE_NV_CUINFO"
        /*0018*/ 	.short	0x0002
        /*001a*/ 	.short	0x0064
        /*001c*/ 	.short	0x0082
	.zero		2


//--------------------- .nv.info                  --------------------------
	.section	.nv.info,"",@"SHT_CUDA_INFO"
	.align	4


	//----- nvinfo : EIATTR_REGCOUNT
	.align		4
        /*0000*/ 	.byte	0x04, 0x2f
        /*0002*/ 	.short	(.L_20 - .L_19)
	.align		4
.L_19:
        /*0004*/ 	.word	index@(_ZN7cutlass13device_kernelINS_4gemm6kernel13GemmUniversalIN4cute5tupleIJiiiiEEENS1_10collective13CollectiveMmaINS1_35MainloopSm100TmaUmmaWarpSpecializedILi16ELi2ELi4ENS5_IJNS4_1CILi2EEENSA_ILi1EEESC_EEEEENS5_IJNSA_ILi128EEENSA_ILi256EEENSA_ILi64EEEEEEaNS5_IJlSC_lEEEaSJ_NS4_8TiledMMAINS4_8MMA_AtomIJNS4_21SM100_MMA_S8_2x1SM_SSIaaiLi128ELi256ELNS4_4UMMA5MajorE0ELSO_0ELNSN_8SaturateE0EEEEEENS4_6LayoutINS5_IJSC_SC_SC_EEENS5_IJNSA_ILi0EEESU_SU_EEEEENS5_IJNS4_10UnderscoreESX_SX_EEEEENS4_18SM100_TMA_2SM_LOADENS4_14ComposedLayoutINS4_7SwizzleILi2ELi4ELi3EEENS4_18smem_ptr_flag_bitsILi8EEENSS_INS5_IJNSA_ILi8EEESH_EEENS5_IJSH_SC_EEEEEEEvNS4_8identityES10_S1A_vS1B_EENS_8epilogue10collective18CollectiveEpilogueINS1D_23Sm100TmaWarpSpecializedILi4ELi2ELi32ELb0ELb0EEEJNS5_IJSH_SG_SH_EEENS5_IJNSS_ISH_SC_EENSS_INS5_IJNSA_ILi32EEESB_EEENS5_IJSC_SF_EEEEEEEEaSJ_aSJ_NS1D_6fusion15FusionCallbacksIS1H_NS1P_17LinearCombinationIaiaiLNS_15FloatRoundStyleE2EEES1I_S1O_JEEENS4_5SM1004TMEM4LOAD26SM100_TMEM_LOAD_32dp32b32xENS4_13SM90_TMA_LOADENS11_INS12_ILi1ELi4ELi3EEES15_NSS_INS5_IJS16_S1K_EEENS5_IJS1K_SC_EEEEEEENS4_39AutoVectorizingCopyWithAssumedAlignmentILi128EEENS4_14SM90_TMA_STOREES24_S26_S26_EEEvvEEEEvNT_6ParamsE)
        /*0008*/ 	.word	0x0000007a


	//----- nvinfo : EIATTR_FRAME_SIZE
	.align		4
.L_20:
        /*000c*/ 	.byte	0x04, 0x11
        /*000e*/ 	.short	(.L_22 - .L_21)
	.align		4
.L_21:
        /*0010*/ 	.word	index@($__internal_2_$__cuda_sm10x_tcgen05_guardrail_trap_unallocated_columns_being_dealloced)
        /*0014*/ 	.word	0x00000000


	//----- nvinfo : EIATTR_FRAME_SIZE
	.align		4
.L_22:
        /*0018*/ 	.byte	0x04, 0x11
        /*001a*/ 	.short	(.L_24 - .L_23)
	.align		4
.L_23:
        /*001c*/ 	.word	index@($__internal_1_$__cuda_sm10x_tcgen05_guardrail_trap_phase_invalid_during_alloc)
        /*0020*/ 	.word	0x00000000


	//----- nvinfo : EIATTR_FRAME_SIZE
	.align		4
.L_24:
        /*0024*/ 	.byte	0x04, 0x11
        /*0026*/ 	.short	(.L_26 - .L_25)
	.align		4
.L_25:
        /*0028*/ 	.word	index@($__internal_0_$__cuda_sm10x_tcgen05_guardrail_trap_col_being_dealloced_not_returned_by_alloc)
        /*002c*/ 	.word	0x00000000


	//----- nvinfo : EIATTR_FRAME_SIZE
	.align		4
.L_26:
        /*0030*/ 	.byte	0x04, 0x11
        /*0032*/ 	.short	(.L_28 - .L_27)
	.align		4
.L_27:
        /*0034*/ 	.word	index@(_ZN7cutlass13device_kernelINS_4gemm6kernel13GemmUniversalIN4cute5tupleIJiiiiEEENS1_10collective13CollectiveMmaINS1_35MainloopSm100TmaUmmaWarpSpecializedILi16ELi2ELi4ENS5_IJNS4_1CILi2EEENSA_ILi1EEESC_EEEEENS5_IJNSA_ILi128EEENSA_ILi256EEENSA_ILi64EEEEEEaNS5_IJlSC_lEEEaSJ_NS4_8TiledMMAINS4_8MMA_AtomIJNS4_21SM100_MMA_S8_2x1SM_SSIaaiLi128ELi256ELNS4_4UMMA5MajorE0ELSO_0ELNSN_8SaturateE0EEEEEENS4_6LayoutINS5_IJSC_SC_SC_EEENS5_IJNSA_ILi0EEESU_SU_EEEEENS5_IJNS4_10UnderscoreESX_SX_EEEEENS4_18SM100_TMA_2SM_LOADENS4_14ComposedLayoutINS4_7SwizzleILi2ELi4ELi3EEENS4_18smem_ptr_flag_bitsILi8EEENSS_INS5_IJNSA_ILi8EEESH_EEENS5_IJSH_SC_EEEEEEEvNS4_8identityES10_S1A_vS1B_EENS_8epilogue10collective18CollectiveEpilogueINS1D_23Sm100TmaWarpSpecializedILi4ELi2ELi32ELb0ELb0EEEJNS5_IJSH_SG_SH_EEENS5_IJNSS_ISH_SC_EENSS_INS5_IJNSA_ILi32EEESB_EEENS5_IJSC_SF_EEEEEEEEaSJ_aSJ_NS1D_6fusion15FusionCallbacksIS1H_NS1P_17LinearCombinationIaiaiLNS_15FloatRoundStyleE2EEES1I_S1O_JEEENS4_5SM1004TMEM4LOAD26SM100_TMEM_LOAD_32dp32b32xENS4_13SM90_TMA_LOADENS11_INS12_ILi1ELi4ELi3EEES15_NSS_INS5_IJS16_S1K_EEENS5_IJS1K_SC_EEEEEEENS4_39AutoVectorizingCopyWithAssumedAlignmentILi128EEENS4_14SM90_TMA_STOREES24_S26_S26_EEEvvEEEEvNT_6ParamsE)
        /*0038*/ 	.word	0x00000000


	//----- nvinfo : EIATTR_MIN_STACK_SIZE
	.align		4
.L_28:
        /*003c*/ 	.byte	0x04, 0x12
        /*003e*/ 	.short	(.L_30 - .L_29)
	.align		4
.L_29:
        /*0040*/ 	.word	index@(_ZN7cutlass13device_kernelINS_4gemm6kernel13GemmUniversalIN4cute5tupleIJiiiiEEENS1_10collective13CollectiveMmaINS1_35MainloopSm100TmaUmmaWarpSpecializedILi16ELi2ELi4ENS5_IJNS4_1CILi2EEENSA_ILi1EEESC_EEEEENS5_IJNSA_ILi128EEENSA_ILi256EEENSA_ILi64EEEEEEaNS5_IJlSC_lEEEaSJ_NS4_8TiledMMAINS4_8MMA_AtomIJNS4_21SM100_MMA_S8_2x1SM_SSIaaiLi128ELi256ELNS4_4UMMA5MajorE0ELSO_0ELNSN_8SaturateE0EEEEEENS4_6LayoutINS5_IJSC_SC_SC_EEENS5_IJNSA_ILi0EEESU_SU_EEEEENS5_IJNS4_10UnderscoreESX_SX_EEEEENS4_18SM100_TMA_2SM_LOADENS4_14ComposedLayoutINS4_7SwizzleILi2ELi4ELi3EEENS4_18smem_ptr_flag_bitsILi8EEENSS_INS5_IJNSA_ILi8EEESH_EEENS5_IJSH_SC_EEEEEEEvNS4_8identityES10_S1A_vS1B_EENS_8epilogue10collective18CollectiveEpilogueINS1D_23Sm100TmaWarpSpecializedILi4ELi2ELi32ELb0ELb0EEEJNS5_IJSH_SG_SH_EEENS5_IJNSS_ISH_SC_EENSS_INS5_IJNSA_ILi32EEESB_EEENS5_IJSC_SF_EEEEEEEEaSJ_aSJ_NS1D_6fusion15FusionCallbacksIS1H_NS1P_17LinearCombinationIaiaiLNS_15FloatRoundStyleE2EEES1I_S1O_JEEENS4_5SM1004TMEM4LOAD26SM100_TMEM_LOAD_32dp32b32xENS4_13SM90_TMA_LOADENS11_INS12_ILi1ELi4ELi3EEES15_NSS_INS5_IJS16_S1K_EEENS5_IJS1K_SC_EEEEEEENS4_39AutoVectorizingCopyWithAssumedAlignmentILi128EEENS4_14SM90_TMA_STOREES24_S26_S26_EEEvvEEEEvNT_6ParamsE)
        /*0044*/ 	.word	0x00000000
.L_30:


//--------------------- .nv.compat                --------------------------
	.section	.nv.compat,"",@"SHT_CUDA_COMPAT_INFO"
	.align	4
        /*0000*/ 	.byte	0x02, 0x09, 0x01, 0x00, 0x02, 0x02, 0x03, 0x00, 0x02, 0x05, 0x06, 0x00, 0x03, 0x07, 0x01, 0x01
        /*0010*/ 	.byte	0x02, 0x03, 0x01, 0x00, 0x02, 0x06, 0x01, 0x00, 0x04, 0x0b, 0x08, 0x00, 0x01, 0x00, 0x00, 0x00
        /*0020*/ 	.byte	0x00, 0x00, 0x00, 0x00


//--------------------- .nv.info._ZN7cutlass13device_kernelINS_4gemm6kernel13GemmUniversalIN4cute5tupleIJiiiiEEENS1_10collective13CollectiveMmaINS1_35MainloopSm100TmaUmmaWarpSpecializedILi16ELi2ELi4ENS5_IJNS4_1CILi2EEENSA_ILi1EEESC_EEEEENS5_IJNSA_ILi128EEENSA_ILi256EEENSA_ILi64EEEEEEaNS5_IJlSC_lEEEaSJ_NS4_8TiledMMAINS4_8MMA_AtomIJNS4_21SM100_MMA_S8_2x1SM_SSIaaiLi128ELi256ELNS4_4UMMA5MajorE0ELSO_0ELNSN_8SaturateE0EEEEEENS4_6LayoutINS5_IJSC_SC_SC_EEENS5_IJNSA_ILi0EEESU_SU_EEEEENS5_IJNS4_10UnderscoreESX_SX_EEEEENS4_18SM100_TMA_2SM_LOADENS4_14ComposedLayoutINS4_7SwizzleILi2ELi4ELi3EEENS4_18smem_ptr_flag_bitsILi8EEENSS_INS5_IJNSA_ILi8EEESH_EEENS5_IJSH_SC_EEEEEEEvNS4_8identityES10_S1A_vS1B_EENS_8epilogue10collective18CollectiveEpilogueINS1D_23Sm100TmaWarpSpecializedILi4ELi2ELi32ELb0ELb0EEEJNS5_IJSH_SG_SH_EEENS5_IJNSS_ISH_SC_EENSS_INS5_IJNSA_ILi32EEESB_EEENS5_IJSC_SF_EEEEEEEEaSJ_aSJ_NS1D_6fusion15FusionCallbacksIS1H_NS1P_17LinearCombinationIaiaiLNS_15FloatRoundStyleE2EEES1I_S1O_JEEENS4_5SM1004TMEM4LOAD26SM100_TMEM_LOAD_32dp32b32xENS4_13SM90_TMA_LOADENS11_INS12_ILi1ELi4ELi3EEES15_NSS_INS5_IJS16_S1K_EEENS5_IJS1K_SC_EEEEEEENS4_39AutoVectorizingCopyWithAssumedAlignmentILi128EEENS4_14SM90_TMA_STOREES24_S26_S26_EEEvvEEEEvNT_6ParamsE --------------------------
	.section	.nv.info._ZN7cutlass13device_kernelINS_4gemm6kernel13GemmUniversalIN4cute5tupleIJiiiiEEENS1_10collective13CollectiveMmaINS1_35MainloopSm100TmaUmmaWarpSpecializedILi16ELi2ELi4ENS5_IJNS4_1CILi2EEENSA_ILi1EEESC_EEEEENS5_IJNSA_ILi128EEENSA_ILi256EEENSA_ILi64EEEEEEaNS5_IJlSC_lEEEaSJ_NS4_8TiledMMAINS4_8MMA_AtomIJNS4_21SM100_MMA_S8_2x1SM_SSIaaiLi128ELi256ELNS4_4UMMA5MajorE0ELSO_0ELNSN_8SaturateE0EEEEEENS4_6LayoutINS5_IJSC_SC_SC_EEENS5_IJNSA_ILi0EEESU_SU_EEEEENS5_IJNS4_10UnderscoreESX_SX_EEEEENS4_18SM100_TMA_2SM_LOADENS4_14ComposedLayoutINS4_7SwizzleILi2ELi4ELi3EEENS4_18smem_ptr_flag_bitsILi8EEENSS_INS5_IJNSA_ILi8EEESH_EEENS5_IJSH_SC_EEEEEEEvNS4_8identityES10_S1A_vS1B_EENS_8epilogue10collective18CollectiveEpilogueINS1D_23Sm100TmaWarpSpecializedILi4ELi2ELi32ELb0ELb0EEEJNS5_IJSH_SG_SH_EEENS5_IJNSS_ISH_SC_EENSS_INS5_IJNSA_ILi32EEESB_EEENS5_IJSC_SF_EEEEEEEEaSJ_aSJ_NS1D_6fusion15FusionCallbacksIS1H_NS1P_17LinearCombinationIaiaiLNS_15FloatRoundStyleE2EEES1I_S1O_JEEENS4_5SM1004TMEM4LOAD26SM100_TMEM_LOAD_32dp32b32xENS4_13SM90_TMA_LOADENS11_INS12_ILi1ELi4ELi3EEES15_NSS_INS5_IJS16_S1K_EEENS5_IJS1K_SC_EEEEEEENS4_39AutoVectorizingCopyWithAssumedAlignmentILi128EEENS4_14SM90_TMA_STOREES24_S26_S26_EEEvvEEEEvNT_6ParamsE,"",@"SHT_CUDA_INFO"
	.sectionflags	@""
	.align	4


	//----- nvinfo : EIATTR_CUDA_API_VERSION
	.align		4
        /*0000*/ 	.byte	0x04, 0x37
        /*0002*/ 	.short	(.L_32 - .L_31)
.L_31:
        /*0004*/ 	.word	0x00000082


	//----- nvinfo : EIATTR_KPARAM_INFO
	.align		4
.L_32:
        /*0008*/ 	.byte	0x04, 0x17
        /*000a*/ 	.short	(.L_34 - .L_33)
.L_33:
        /*000c*/ 	.word	0x00000000
        /*0010*/ 	.short	0x0000
        /*0012*/ 	.short	0x0000
        /*0014*/ 	.byte	0x00, 0xf0, 0x01, 0x20


	//----- nvinfo : EIATTR_AT_ENTRY_FRAGMENTS
	.align		4
.L_34:
        /*0018*/ 	.byte	0x04, 0x4f
        /*001a*/ 	.short	(.L_36 - .L_35)


	//   ....[0]....
.L_35:
        /*001c*/ 	.word	0x00000007


	//----- nvinfo : EIATTR_RESERVED_SMEM_USED
	.align		4
.L_36:
        /*0020*/ 	.byte	0x01, 0x41
	.zero		2


	//----- nvinfo : EIATTR_SPARSE_MMA_MASK
	.align		4
        /*0024*/ 	.byte	0x03, 0x50
        /*0026*/ 	.short	0x0000


	//----- nvinfo : EIATTR_TCGEN05_2CTA_USED
	.align		4
        /*0028*/ 	.byte	0x01, 0x52
	.zero		2


	//----- nvinfo : EIATTR_MAXREG_COUNT
	.align		4
        /*002c*/ 	.byte	0x03, 0x1b
        /*002e*/ 	.short	0x00ff


	//----- nvinfo : EIATTR_NUM_BARRIERS
	.align		4
        /*0030*/ 	.byte	0x02, 0x4c
        /*0032*/ 	.byte	0x07
	.zero		1


	//----- nvinfo : EIATTR_EXTERNS
	.align		4
        /*0034*/ 	.byte	0x04, 0x0f
        /*0036*/ 	.short	(.L_38 - .L_37)


	//   ....[0]....
	.align		4
.L_37:
        /*0038*/ 	.word	index@(__assertfail)


	//----- nvinfo : EIATTR_MERCURY_ISA_VERSION
	.align		4
.L_38:
        /*003c*/ 	.byte	0x03, 0x5f
        /*003e*/ 	.short	0x0101


	//----- nvinfo : EIATTR_INT_WARP_WIDE_INSTR_OFFSETS
	.align		4
        /*0040*/ 	.byte	0x04, 0x31
        /*0042*/ 	.short	(.L_40 - .L_39)


	//   ....[0]....
.L_39:
        /*0044*/ 	.word	0x00000ec0


	//   ....[1]....
        /*0048*/ 	.word	0x00000f60


	//   ....[2]....
        /*004c*/ 	.word	0x000022c0


	//   ....[3]....
        /*0050*/ 	.word	0x00004780


	//   ....[4]....
        /*0054*/ 	.word	0x000047a0


	//   ....[5]....
        /*0058*/ 	.word	0x000047d0


	//   ....[6]....
        /*005c*/ 	.word	0x00005110


	//   ....[7]....
        /*0060*/ 	.word	0x00005130


	//   ....[8]....
        /*0064*/ 	.word	0x00005220


	//   ....[9]....
        /*0068*/ 	.word	0x000052e0


	//   ....[10]....
        /*006c*/ 	.word	0x00005300


	//   ....[11]....
        /*0070*/ 	.word	0x000053f0


	//   ....[12]....
        /*0074*/ 	.word	0x000054c0


	//   ....[13]....
        /*0078*/ 	.word	0x000054e0


	//   ....[14]....
        /*007c*/ 	.word	0x00005610


	//   ....[15]....
        /*0080*/ 	.word	0x00005790


	//   ....[16]....
        /*0084*/ 	.word	0x000057a0


	//   ....[17]....
        /*0088*/ 	.word	0x00005930


	//----- nvinfo : EIATTR_COOP_GROUP_MASK_REGIDS
	.align		4
.L_40:
        /*008c*/ 	.byte	0x04, 0x29
        /*008e*/ 	.short	(.L_42 - .L_41)


	//   ....[0]....
.L_41:
        /*0090*/ 	.word	0xffffffff


	//   ....[1]....
        /*0094*/ 	.word	0xffffffff


	//   ....[2]....
        /*0098*/ 	.word	0xffffffff


	//   ....[3]....
        /*009c*/ 	.word	0xffffffff


	//   ....[4]....
        /*00a0*/ 	.word	0xffffffff


	//   ....[5]....
        /*00a4*/ 	.word	0xffffffff


	//   ....[6]....
        /*00a8*/ 	.word	0xffffffff


	//   ....[7]....
        /*00ac*/ 	.word	0xffffffff


	//   ....[8]....
        /*00b0*/ 	.word	0xffffffff


	//   ....[9]....
        /*00b4*/ 	.word	0xffffffff


	//   ....[10]....
        /*00b8*/ 	.word	0xffffffff


	//   ....[11]....
        /*00bc*/ 	.word	0xffffffff


	//   ....[12]....
        /*00c0*/ 	.word	0xffffffff


	//   ....[13]....
        /*00c4*/ 	.word	0xffffffff


	//----- nvinfo : EIATTR_COOP_GROUP_INSTR_OFFSETS
	.align		4
.L_42:
        /*00c8*/ 	.byte	0x04, 0x28
        /*00ca*/ 	.short	(.L_44 - .L_43)


	//   ....[0]....
.L_43:
        /*00cc*/ 	.word	0x000000c0


	//   ....[1]....
        /*00d0*/ 	.word	0x00000500


	//   ....[2]....
        /*00d4*/ 	.word	0x00000830


	//   ....[3]....
        /*00d8*/ 	.word	0x000009c0


	//   ....[4]....
        /*00dc*/ 	.word	0x00000ab0


	//   ....[5]....
        /*00e0*/ 	.word	0x00000c10


	//   ....[6]....
        /*00e4*/ 	.word	0x00000da0


	//   ....[7]....
        /*00e8*/ 	.word	0x00000fe0


	//   ....[8]....
        /*00ec*/ 	.word	0x000021a0


	//   ....[9]....
        /*00f0*/ 	.word	0x00003640


	//   ....[10]....
        /*00f4*/ 	.word	0x00003b10


	//   ....[11]....
        /*00f8*/ 	.word	0x00003b40


	//   ....[12]....
        /*00fc*/ 	.word	0x00004680


	//   ....[13]....
        /*0100*/ 	.word	0x00004890


	//----- nvinfo : EIATTR_VRC_CTA_INIT_COUNT
	.align		4
.L_44:
        /*0104*/ 	.byte	0x02, 0x4a
        /*0106*/ 	.byte	0x80
	.zero		1


	//----- nvinfo : EIATTR_SYSCALL_OFFSETS
	.align		4
        /*0108*/ 	.byte	0x04, 0x46
        /*010a*/ 	.short	(.L_46 - .L_45)


	//   ....[0]....
.L_45:
        /*010c*/ 	.word	0x000063d0


	//   ....[1]....
        /*0110*/ 	.word	0x00006510


	//   ....[2]....
        /*0114*/ 	.word	0x00006cf0


	//   ....[3]....
        /*0118*/ 	.word	0x00007b00


	//   ....[4]....
        /*011c*/ 	.word	0x00008880


	//   ....[5]....
        /*0120*/ 	.word	0x00009620


	//----- nvinfo : EIATTR_MBARRIER_INSTR_OFFSETS
	.align		4
.L_46:
        /*0124*/ 	.byte	0x04, 0x39
        /*0126*/ 	.short	(.L_48 - .L_47)


	//   ....[0]....
.L_47:
        /*0128*/ 	.word	0x00000610
        /*012c*/ 	.word	0x000000ff
        /*0130*/ 	.word	0x00000000
        /*0134*/ 	.short	0x0100
        /*0136*/ 	.byte	0x08
	.zero		1


	//   ....[1]....
        /*0138*/ 	.word	0x00000620
        /*013c*/ 	.word	0x000000ff
        /*0140*/ 	.word	0x00000080
        /*0144*/ 	.short	0x0100
        /*0146*/ 	.byte	0x08
	.zero		1


	//   ....[2]....
        /*0148*/ 	.word	0x00000630
        /*014c*/ 	.word	0x000000ff
        /*0150*/ 	.word	0x00000008
        /*0154*/ 	.short	0x0100
        /*0156*/ 	.byte	0x08
	.zero		1


	//   ....[3]....
        /*0158*/ 	.word	0x00000640
        /*015c*/ 	.word	0x000000ff
        /*0160*/ 	.word	0x00000088
        /*0164*/ 	.short	0x0100
        /*0166*/ 	.byte	0x08
	.zero		1


	//   ....[4]....
        /*0168*/ 	.word	0x00000650
        /*016c*/ 	.word	0x000000ff
        /*0170*/ 	.word	0x00000010
        /*0174*/ 	.short	0x0100
        /*0176*/ 	.byte	0x08
	.zero		1


	//   ....[5]....
        /*0178*/ 	.word	0x00000660
        /*017c*/ 	.word	0x000000ff
        /*0180*/ 	.word	0x00000090
        /*0184*/ 	.short	0x0100
        /*0186*/ 	.byte	0x08
	.zero		1


	//   ....[6]....
        /*0188*/ 	.word	0x00000670
        /*018c*/ 	.word	0x000000ff
        /*0190*/ 	.word	0x00000018
        /*0194*/ 	.short	0x0100
        /*0196*/ 	.byte	0x08
	.zero		1


	//   ....[7]....
        /*0198*/ 	.word	0x00000680
        /*019c*/ 	.word	0x000000ff
        /*01a0*/ 	.word	0x00000098
        /*01a4*/ 	.short	0x0100
        /*01a6*/ 	.byte	0x08
	.zero		1


	//   ....[8]....
        /*01a8*/ 	.word	0x00000690
        /*01ac*/ 	.word	0x000000ff
        /*01b0*/ 	.word	0x00000020
        /*01b4*/ 	.short	0x0100
        /*01b6*/ 	.byte	0x08
	.zero		1


	//   ....[9]....
        /*01b8*/ 	.word	0x000006a0
        /*01bc*/ 	.word	0x000000ff
        /*01c0*/ 	.word	0x000000a0
        /*01c4*/ 	.short	0x0100
        /*01c6*/ 	.byte	0x08
	.zero		1


	//   ....[10]....
        /*01c8*/ 	.word	0x000006b0
        /*01cc*/ 	.word	0x000000ff
        /*01d0*/ 	.word	0x00000028
        /*01d4*/ 	.short	0x0100
        /*01d6*/ 	.byte	0x08
	.zero		1


	//   ....[11]....
        /*01d8*/ 	.word	0x000006c0
        /*01dc*/ 	.word	0x000000ff
        /*01e0*/ 	.word	0x000000a8
        /*01e4*/ 	.short	0x0100
        /*01e6*/ 	.byte	0x08
	.zero		1


	//   ....[12]....
        /*01e8*/ 	.word	0x000006d0
        /*01ec*/ 	.word	0x000000ff
        /*01f0*/ 	.word	0x00000030
        /*01f4*/ 	.short	0x0100
        /*01f6*/ 	.byte	0x08
	.zero		1


	//   ....[13]....
        /*01f8*/ 	.word	0x000006e0
        /*01fc*/ 	.word	0x000000ff
        /*0200*/ 	.word	0x000000b0
        /*0204*/ 	.short	0x0100
        /*0206*/ 	.byte	0x08
	.zero		1


	//   ....[14]....
        /*0208*/ 	.word	0x000006f0
        /*020c*/ 	.word	0x000000ff
        /*0210*/ 	.word	0x00000038
        /*0214*/ 	.short	0x0100
        /*0216*/ 	.byte	0x08
	.zero		1


	//   ....[15]....
        /*0218*/ 	.word	0x00000700
        /*021c*/ 	.word	0x000000ff
        /*0220*/ 	.word	0x000000b8
        /*0224*/ 	.short	0x0100
        /*0226*/ 	.byte	0x08
	.zero		1


	//   ....[16]....
        /*0228*/ 	.word	0x00000710
        /*022c*/ 	.word	0x000000ff
        /*0230*/ 	.word	0x00000040
        /*0234*/ 	.short	0x0100
        /*0236*/ 	.byte	0x08
	.zero		1


	//   ....[17]....
        /*0238*/ 	.word	0x00000720
        /*023c*/ 	.word	0x000000ff
        /*0240*/ 	.word	0x000000c0
        /*0244*/ 	.short	0x0100
        /*0246*/ 	.byte	0x08
	.zero		1


	//   ....[18]....
        /*0248*/ 	.word	0x00000730
        /*024c*/ 	.word	0x000000ff
        /*0250*/ 	.word	0x00000048
        /*0254*/ 	.short	0x0100
        /*0256*/ 	.byte	0x08
	.zero		1


	//   ....[19]....
        /*0258*/ 	.word	0x00000740
        /*025c*/ 	.word	0x000000ff
        /*0260*/ 	.word	0x000000c8
        /*0264*/ 	.short	0x0100
        /*0266*/ 	.byte	0x08
	.zero		1


	//   ....[20]....
        /*0268*/ 	.word	0x00000750
        /*026c*/ 	.word	0x000000ff
        /*0270*/ 	.word	0x00000050
        /*0274*/ 	.short	0x0100
        /*0276*/ 	.byte	0x08
	.zero		1


	//   ....[21]....
        /*0278*/ 	.word	0x00000760
        /*027c*/ 	.word	0x000000ff
        /*0280*/ 	.word	0x000000d0
        /*0284*/ 	.short	0x0100
        /*0286*/ 	.byte	0x08
	.zero		1


	//   ....[22]....
        /*0288*/ 	.word	0x00000770
        /*028c*/ 	.word	0x000000ff
        /*0290*/ 	.word	0x00000058
        /*0294*/ 	.short	0x0100
        /*0296*/ 	.byte	0x08
	.zero		1


	//   ....[23]....
        /*0298*/ 	.word	0x00000780
        /*029c*/ 	.word	0x000000ff
        /*02a0*/ 	.word	0x000000d8
        /*02a4*/ 	.short	0x0100
        /*02a6*/ 	.byte	0x08
	.zero		1


	//   ....[24]....
        /*02a8*/ 	.word	0x00000790
        /*02ac*/ 	.word	0x000000ff
        /*02b0*/ 	.word	0x00000060
        /*02b4*/ 	.short	0x0100
        /*02b6*/ 	.byte	0x08
	.zero		1


	//   ....[25]....
        /*02b8*/ 	.word	0x000007a0
        /*02bc*/ 	.word	0x000000ff
        /*02c0*/ 	.word	0x000000e0
        /*02c4*/ 	.short	0x0100
        /*02c6*/ 	.byte	0x08
	.zero		1


	//   ....[26]....
        /*02c8*/ 	.word	0x000007b0
        /*02cc*/ 	.word	0x000000ff
        /*02d0*/ 	.word	0x00000068
        /*02d4*/ 	.short	0x0100
        /*02d6*/ 	.byte	0x08
	.zero		1


	//   ....[27]....
        /*02d8*/ 	.word	0x000007c0
        /*02dc*/ 	.word	0x000000ff
        /*02e0*/ 	.word	0x000000e8
        /*02e4*/ 	.short	0x0100
        /*02e6*/ 	.byte	0x08
	.zero		1


	//   ....[28]....
        /*02e8*/ 	.word	0x000007d0
        /*02ec*/ 	.word	0x000000ff
        /*02f0*/ 	.word	0x00000070
        /*02f4*/ 	.short	0x0100
        /*02f6*/ 	.byte	0x08
	.zero		1


	//   ....[29]....
        /*02f8*/ 	.word	0x000007e0
        /*02fc*/ 	.word	0x000000ff
        /*0300*/ 	.word	0x000000f0
        /*0304*/ 	.short	0x0100
        /*0306*/ 	.byte	0x08
	.zero		1


	//   ....[30]....
        /*0308*/ 	.word	0x000007f0
        /*030c*/ 	.word	0x000000ff
        /*0310*/ 	.word	0x00000078
        /*0314*/ 	.short	0x0100
        /*0316*/ 	.byte	0x08
	.zero		1


	//   ....[31]....
        /*0318*/ 	.word	0x00000800
        /*031c*/ 	.word	0x000000ff
        /*0320*/ 	.word	0x000000f8
        /*0324*/ 	.short	0x0100
        /*0326*/ 	.byte	0x08
	.zero		1


	//   ....[32]....
        /*0328*/ 	.word	0x00000930
        /*032c*/ 	.word	0x000000ff
        /*0330*/ 	.word	0x00000100
        /*0334*/ 	.short	0x0100
        /*0336*/ 	.byte	0x09
	.zero		1


	//   ....[33]....
        /*0338*/ 	.word	0x00000940
        /*033c*/ 	.word	0x000000ff
        /*0340*/ 	.word	0x00000120
        /*0344*/ 	.short	0x0100
        /*0346*/ 	.byte	0x09
	.zero		1


	//   ....[34]....
        /*0348*/ 	.word	0x00000950
        /*034c*/ 	.word	0x000000ff
        /*0350*/ 	.word	0x00000108
        /*0354*/ 	.short	0x0100
        /*0356*/ 	.byte	0x09
	.zero		1


	//   ....[35]....
        /*0358*/ 	.word	0x00000960
        /*035c*/ 	.word	0x000000ff
        /*0360*/ 	.word	0x00000128
        /*0364*/ 	.short	0x0100
        /*0366*/ 	.byte	0x09
	.zero		1


	//   ....[36]....
        /*0368*/ 	.word	0x00000970
        /*036c*/ 	.word	0x000000ff
        /*0370*/ 	.word	0x00000110
        /*0374*/ 	.short	0x0100
        /*0376*/ 	.byte	0x09
	.zero		1


	//   ....[37]....
        /*0378*/ 	.word	0x00000980
        /*037c*/ 	.word	0x000000ff
        /*0380*/ 	.word	0x00000130
        /*0384*/ 	.short	0x0100
        /*0386*/ 	.byte	0x09
	.zero		1


	//   ....[38]....
        /*0388*/ 	.word	0x00000990
        /*038c*/ 	.word	0x000000ff
        /*0390*/ 	.word	0x00000118
        /*0394*/ 	.short	0x0100
        /*0396*/ 	.byte	0x09
	.zero		1


	//   ....[39]....
        /*0398*/ 	.word	0x000009a0
        /*039c*/ 	.word	0x000000ff
        /*03a0*/ 	.word	0x00000138
        /*03a4*/ 	.short	0x0100
        /*03a6*/ 	.byte	0x09
	.zero		1


	//   ....[40]....
        /*03a8*/ 	.word	0x00000a80
        /*03ac*/ 	.word	0x000000ff
        /*03b0*/ 	.word	0x00000140
        /*03b4*/ 	.short	0x0100
        /*03b6*/ 	.byte	0x08
	.zero		1


	//   ....[41]....
        /*03b8*/ 	.word	0x00000a90
        /*03bc*/ 	.word	0x000000ff
        /*03c0*/ 	.word	0x00000148
        /*03c4*/ 	.short	0x0100
        /*03c6*/ 	.byte	0x08
	.zero		1


	//   ....[42]....
        /*03c8*/ 	.word	0x00000bc0
        /*03cc*/ 	.word	0x000000ff
        /*03d0*/ 	.word	0x00000150
        /*03d4*/ 	.short	0x0100
        /*03d6*/ 	.byte	0x08
	.zero		1


	//   ....[43]....
        /*03d8*/ 	.word	0x00000bd0
        /*03dc*/ 	.word	0x000000ff
        /*03e0*/ 	.word	0x00000160
        /*03e4*/ 	.short	0x0100
        /*03e6*/ 	.byte	0x08
	.zero		1


	//   ....[44]....
        /*03e8*/ 	.word	0x00000be0
        /*03ec*/ 	.word	0x000000ff
        /*03f0*/ 	.word	0x00000158
        /*03f4*/ 	.short	0x0100
        /*03f6*/ 	.byte	0x08
	.zero		1


	//   ....[45]....
        /*03f8*/ 	.word	0x00000bf0
        /*03fc*/ 	.word	0x000000ff
        /*0400*/ 	.word	0x00000168
        /*0404*/ 	.short	0x0100
        /*0406*/ 	.byte	0x08
	.zero		1


	//   ....[46]....
        /*0408*/ 	.word	0x00000d10
        /*040c*/ 	.word	0x000000ff
        /*0410*/ 	.word	0x00000170
        /*0414*/ 	.short	0x0100
        /*0416*/ 	.byte	0x09
	.zero		1


	//   ....[47]....
        /*0418*/ 	.word	0x00000d20
        /*041c*/ 	.word	0x000000ff
        /*0420*/ 	.word	0x00000190
        /*0424*/ 	.short	0x0100
        /*0426*/ 	.byte	0x09
	.zero		1


	//   ....[48]....
        /*0428*/ 	.word	0x00000d30
        /*042c*/ 	.word	0x000000ff
        /*0430*/ 	.word	0x00000178
        /*0434*/ 	.short	0x0100
        /*0436*/ 	.byte	0x09
	.zero		1


	//   ....[49]....
        /*0438*/ 	.word	0x00000d40
        /*043c*/ 	.word	0x000000ff
        /*0440*/ 	.word	0x00000198
        /*0444*/ 	.short	0x0100
        /*0446*/ 	.byte	0x09
	.zero		1


	//   ....[50]....
        /*0448*/ 	.word	0x00000d50
        /*044c*/ 	.word	0x000000ff
        /*0450*/ 	.word	0x00000180
        /*0454*/ 	.short	0x0100
        /*0456*/ 	.byte	0x09
	.zero		1


	//   ....[51]....
        /*0458*/ 	.word	0x00000d60
        /*045c*/ 	.word	0x000000ff
        /*0460*/ 	.word	0x000001a0
        /*0464*/ 	.short	0x0100
        /*0466*/ 	.byte	0x09
	.zero		1


	//   ....[52]....
        /*0468*/ 	.word	0x00000d70
        /*046c*/ 	.word	0x000000ff
        /*0470*/ 	.word	0x00000188
        /*0474*/ 	.short	0x0100
        /*0476*/ 	.byte	0x09
	.zero		1


	//   ....[53]....
        /*0478*/ 	.word	0x00000d80
        /*047c*/ 	.word	0x000000ff
        /*0480*/ 	.word	0x000001a8
        /*0484*/ 	.short	0x0100
        /*0486*/ 	.byte	0x09
	.zero		1


	//   ....[54]....
        /*0488*/ 	.word	0x00000e70
        /*048c*/ 	.word	0x000000ff
        /*0490*/ 	.word	0x000001b0
        /*0494*/ 	.short	0x0100
        /*0496*/ 	.byte	0x08
	.zero		1


	//   ....[55]....
        /*0498*/ 	.word	0x00000e80
        /*049c*/ 	.word	0x000000ff
        /*04a0*/ 	.word	0x000001c0
        /*04a4*/ 	.short	0x0100
        /*04a6*/ 	.byte	0x08
	.zero		1


	//   ....[56]....
        /*04a8*/ 	.word	0x00000e90
        /*04ac*/ 	.word	0x000000ff
        /*04b0*/ 	.word	0x000001b8
        /*04b4*/ 	.short	0x0100
        /*04b6*/ 	.byte	0x08
	.zero		1


	//   ....[57]....
        /*04b8*/ 	.word	0x00000ea0
        /*04bc*/ 	.word	0x000000ff
        /*04c0*/ 	.word	0x000001c8
        /*04c4*/ 	.short	0x0100
        /*04c6*/ 	.byte	0x08
	.zero		1


	//   ....[58]....
        /*04c8*/ 	.word	0x00000f90
        /*04cc*/ 	.word	0x000000ff
        /*04d0*/ 	.word	0x000001d0
        /*04d4*/ 	.short	0x0100
        /*04d6*/ 	.byte	0x07
	.zero		1


	//   ....[59]....
        /*04d8*/ 	.word	0x000019a0
        /*04dc*/ 	.word	0x00000003
        /*04e0*/ 	.word	0x000001c0
        /*04e4*/ 	.short	0x010a
        /*04e6*/ 	.byte	0xff
	.zero		1


	//   ....[60]....
        /*04e8*/ 	.word	0x000019d0
        /*04ec*/ 	.word	0x00000003
        /*04f0*/ 	.word	0x000001b0
        /*04f4*/ 	.short	0x0101
        /*04f6*/ 	.byte	0xff
	.zero		1


	//   ....[61]....
        /*04f8*/ 	.word	0x00001ad0
        /*04fc*/ 	.word	0x000000ff
        /*0500*/ 	.word	0x00000080
        /*0504*/ 	.short	0x010a
        /*0506*/ 	.byte	0x08
	.zero		1


	//   ....[62]....
        /*0508*/ 	.word	0x00001ba0
        /*050c*/ 	.word	0x000000ff
        /*0510*/ 	.word	0x00000080
        /*0514*/ 	.short	0x010a
        /*0516*/ 	.byte	0x21
	.zero		1


	//   ....[63]....
        /*0518*/ 	.word	0x00001d50
        /*051c*/ 	.word	0x000000ff
        /*0520*/ 	.word	0x00000080
        /*0524*/ 	.short	0x010a
        /*0526*/ 	.byte	0x08
	.zero		1


	//   ....[64]....
        /*0528*/ 	.word	0x00001e50
        /*052c*/ 	.word	0x000000ff
        /*0530*/ 	.word	0x00000148
        /*0534*/ 	.short	0x0101
        /*0536*/ 	.byte	0x06
	.zero		1


	//   ....[65]....
        /*0538*/ 	.word	0x00001e70
        /*053c*/ 	.word	0x000000ff
        /*0540*/ 	.word	0x00000080
        /*0544*/ 	.short	0x010a
        /*0546*/ 	.byte	0x08
	.zero		1


	//   ....[66]....
        /*0548*/ 	.word	0x00001ef0
        /*054c*/ 	.word	0x000000ff
        /*0550*/ 	.word	0x00000080
        /*0554*/ 	.short	0x010a
        /*0556*/ 	.byte	0x11
	.zero		1


	//   ....[67]....
        /*0558*/ 	.word	0x00002080
        /*055c*/ 	.word	0x000000ff
        /*0560*/ 	.word	0x00000080
        /*0564*/ 	.short	0x010a
        /*0566*/ 	.byte	0x08
	.zero		1


	//   ....[68]....
        /*0568*/ 	.word	0x000021d0
        /*056c*/ 	.word	0x00000002
        /*0570*/ 	.word	0x00000150
        /*0574*/ 	.short	0x010a
        /*0576*/ 	.byte	0xff
	.zero		1


	//   ....[69]....
        /*0578*/ 	.word	0x00002290
        /*057c*/ 	.word	0x00000002
        /*0580*/ 	.word	0x00000000
        /*0584*/ 	.short	0x0101
        /*0586*/ 	.byte	0xff
	.zero		1


	//   ....[70]....
        /*0588*/ 	.word	0x000027f0
        /*058c*/ 	.word	0x000000ff
        /*0590*/ 	.word	0x00000000
        /*0594*/ 	.short	0x010a
        /*0596*/ 	.byte	0x04
	.zero		1


	//   ....[71]....
        /*0598*/ 	.word	0x00002880
        /*059c*/ 	.word	0x000000ff
        /*05a0*/ 	.word	0x00000000
        /*05a4*/ 	.short	0x010a
        /*05a6*/ 	.byte	0x04
	.zero		1


	//   ....[72]....
        /*05a8*/ 	.word	0x00002910
        /*05ac*/ 	.word	0x000000ff
        /*05b0*/ 	.word	0x00000000
        /*05b4*/ 	.short	0x010a
        /*05b6*/ 	.byte	0x04
	.zero		1


	//   ....[73]....
        /*05b8*/ 	.word	0x000029a0
        /*05bc*/ 	.word	0x000000ff
        /*05c0*/ 	.word	0x00000000
        /*05c4*/ 	.short	0x010a
        /*05c6*/ 	.byte	0x04
	.zero		1


	//   ....[74]....
        /*05c8*/ 	.word	0x00002a30
        /*05cc*/ 	.word	0x000000ff
        /*05d0*/ 	.word	0x00000000
        /*05d4*/ 	.short	0x010a
        /*05d6*/ 	.byte	0x04
	.zero		1


	//   ....[75]....
        /*05d8*/ 	.word	0x00002ac0
        /*05dc*/ 	.word	0x000000ff
        /*05e0*/ 	.word	0x00000000
        /*05e4*/ 	.short	0x010a
        /*05e6*/ 	.byte	0x04
	.zero		1


	//   ....[76]....
        /*05e8*/ 	.word	0x00002b50
        /*05ec*/ 	.word	0x000000ff
        /*05f0*/ 	.word	0x00000000
        /*05f4*/ 	.short	0x010a
        /*05f6*/ 	.byte	0x04
	.zero		1


	//   ....[77]....
        /*05f8*/ 	.word	0x00002be0
        /*05fc*/ 	.word	0x000000ff
        /*0600*/ 	.word	0x00000000
        /*0604*/ 	.short	0x010a
        /*0606*/ 	.byte	0x04
	.zero		1


	//   ....[78]....
        /*0608*/ 	.word	0x00002c70
        /*060c*/ 	.word	0x000000ff
        /*0610*/ 	.word	0x00000000
        /*0614*/ 	.short	0x010a
        /*0616*/ 	.byte	0x04
	.zero		1


	//   ....[79]....
        /*0618*/ 	.word	0x00002d00
        /*061c*/ 	.word	0x000000ff
        /*0620*/ 	.word	0x00000000
        /*0624*/ 	.short	0x010a
        /*0626*/ 	.byte	0x04
	.zero		1


	//   ....[80]....
        /*0628*/ 	.word	0x00002d90
        /*062c*/ 	.word	0x000000ff
        /*0630*/ 	.word	0x00000000
        /*0634*/ 	.short	0x010a
        /*0636*/ 	.byte	0x04
	.zero		1


	//   ....[81]....
        /*0638*/ 	.word	0x00002e20
        /*063c*/ 	.word	0x000000ff
        /*0640*/ 	.word	0x00000000
        /*0644*/ 	.short	0x010a
        /*0646*/ 	.byte	0x04
	.zero		1


	//   ....[82]....
        /*0648*/ 	.word	0x00002eb0
        /*064c*/ 	.word	0x000000ff
        /*0650*/ 	.word	0x00000000
        /*0654*/ 	.short	0x010a
        /*0656*/ 	.byte	0x04
	.zero		1


	//   ....[83]....
        /*0658*/ 	.word	0x00002f40
        /*065c*/ 	.word	0x000000ff
        /*0660*/ 	.word	0x00000000
        /*0664*/ 	.short	0x010a
        /*0666*/ 	.byte	0x04
	.zero		1


	//   ....[84]....
        /*0668*/ 	.word	0x00002fd0
        /*066c*/ 	.word	0x000000ff
        /*0670*/ 	.word	0x00000000
        /*0674*/ 	.short	0x010a
        /*0676*/ 	.byte	0x04
	.zero		1


	//   ....[85]....
        /*0678*/ 	.word	0x00003070
        /*067c*/ 	.word	0x00000000
        /*0680*/ 	.word	0x00000000
        /*0684*/ 	.short	0x010a
        /*0686*/ 	.byte	0xff
	.zero		1


	//   ....[86]....
        /*0688*/ 	.word	0x000031a0
        /*068c*/ 	.word	0x00000000
        /*0690*/ 	.word	0x000001b0
        /*0694*/ 	.short	0x010a
        /*0696*/ 	.byte	0xff
	.zero		1


	//   ....[87]....
        /*0698*/ 	.word	0x00003210
        /*069c*/ 	.word	0x00000004
        /*06a0*/ 	.word	0x00000000
        /*06a4*/ 	.short	0x0101
        /*06a6*/ 	.byte	0xff
	.zero		1


	//   ....[88]....
        /*06a8*/ 	.word	0x00003230
        /*06ac*/ 	.word	0x000000ff
        /*06b0*/ 	.word	0x00000160
        /*06b4*/ 	.short	0x010a
        /*06b6*/ 	.byte	0x05
	.zero		1


	//   ....[89]....
        /*06b8*/ 	.word	0x00003350
        /*06bc*/ 	.word	0x00000000
        /*06c0*/ 	.word	0x00000150
        /*06c4*/ 	.short	0x010a
        /*06c6*/ 	.byte	0xff
	.zero		1


	//   ....[90]....
        /*06c8*/ 	.word	0x00003450
        /*06cc*/ 	.word	0x00000000
        /*06d0*/ 	.word	0x00000000
        /*06d4*/ 	.short	0x0101
        /*06d6*/ 	.byte	0xff
	.zero		1


	//   ....[91]....
        /*06d8*/ 	.word	0x000034e0
        /*06dc*/ 	.word	0x000000ff
        /*06e0*/ 	.word	0x00000160
        /*06e4*/ 	.short	0x0106
        /*06e6*/ 	.byte	0x05
	.zero		1


	//   ....[92]....
        /*06e8*/ 	.word	0x00003500
        /*06ec*/ 	.word	0x000000ff
        /*06f0*/ 	.word	0x00000160
        /*06f4*/ 	.short	0x010a
        /*06f6*/ 	.byte	0x05
	.zero		1


	//   ....[93]....
        /*06f8*/ 	.word	0x00003590
        /*06fc*/ 	.word	0x000000ff
        /*0700*/ 	.word	0x00000160
        /*0704*/ 	.short	0x0106
        /*0706*/ 	.byte	0x04
	.zero		1


	//   ....[94]....
        /*0708*/ 	.word	0x000035d0
        /*070c*/ 	.word	0x00000000
        /*0710*/ 	.word	0x00000160
        /*0714*/ 	.short	0x010a
        /*0716*/ 	.byte	0xff
	.zero		1


	//   ....[95]....
        /*0718*/ 	.word	0x00003810
        /*071c*/ 	.word	0x000000ff
        /*0720*/ 	.word	0x00000008
        /*0724*/ 	.short	0x010a
        /*0726*/ 	.byte	0x06
	.zero		1


	//   ....[96]....
        /*0728*/ 	.word	0x00003830
        /*072c*/ 	.word	0x000000ff
        /*0730*/ 	.word	0x00000008
        /*0734*/ 	.short	0x010a
        /*0736*/ 	.byte	0x06
	.zero		1


	//   ....[97]....
        /*0738*/ 	.word	0x000039c0
        /*073c*/ 	.word	0x000000ff
        /*0740*/ 	.word	0x00000008
        /*0744*/ 	.short	0x010a
        /*0746*/ 	.byte	0x06
	.zero		1


	//   ....[98]....
        /*0748*/ 	.word	0x000039e0
        /*074c*/ 	.word	0x000000ff
        /*0750*/ 	.word	0x00000008
        /*0754*/ 	.short	0x010a
        /*0756*/ 	.byte	0x06
	.zero		1


	//   ....[99]....
        /*0758*/ 	.word	0x00003aa0
        /*075c*/ 	.word	0x000000ff
        /*0760*/ 	.word	0x00000000
        /*0764*/ 	.short	0x0101
        /*0766*/ 	.byte	0x07
	.zero		1


	//   ....[100]....
        /*0768*/ 	.word	0x00003da0
        /*076c*/ 	.word	0x00000000
        /*0770*/ 	.word	0x00000150
        /*0774*/ 	.short	0x010a
        /*0776*/ 	.byte	0xff
	.zero		1


	//   ....[101]....
        /*0778*/ 	.word	0x00003e60
        /*077c*/ 	.word	0x00000000
        /*0780*/ 	.word	0x00000000
        /*0784*/ 	.short	0x0101
        /*0786*/ 	.byte	0xff
	.zero		1


	//   ....[102]....
        /*0788*/ 	.word	0x00003f20
        /*078c*/ 	.word	0x000000ff
        /*0790*/ 	.word	0x00000000
        /*0794*/ 	.short	0x010a
        /*0796*/ 	.byte	0x06
	.zero		1


	//   ....[103]....
        /*0798*/ 	.word	0x00003f30
        /*079c*/ 	.word	0x000000ff
        /*07a0*/ 	.word	0x00000190
        /*07a4*/ 	.short	0x010a
        /*07a6*/ 	.byte	0x0a
	.zero		1


	//   ....[104]....
        /*07a8*/ 	.word	0x00003fe0
        /*07ac*/ 	.word	0x000000ff
        /*07b0*/ 	.word	0x00000000
        /*07b4*/ 	.short	0x010a
        /*07b6*/ 	.byte	0x09
	.zero		1


	//   ....[105]....
        /*07b8*/ 	.word	0x00004120
        /*07bc*/ 	.word	0x000000ff
        /*07c0*/ 	.word	0x00000000
        /*07c4*/ 	.short	0x010a
        /*07c6*/ 	.byte	0x06
	.zero		1


	//   ....[106]....
        /*07c8*/ 	.word	0x00004370
        /*07cc*/ 	.word	0x000000ff
        /*07d0*/ 	.word	0x00000000
        /*07d4*/ 	.short	0x010a
        /*07d6*/ 	.byte	0x07
	.zero		1


	//   ....[107]....
        /*07d8*/ 	.word	0x00004400
        /*07dc*/ 	.word	0x000000ff
        /*07e0*/ 	.word	0x00000000
        /*07e4*/ 	.short	0x010a
        /*07e6*/ 	.byte	0x07
	.zero		1


	//   ....[108]....
        /*07e8*/ 	.word	0x00004490
        /*07ec*/ 	.word	0x000000ff
        /*07f0*/ 	.word	0x00000000
        /*07f4*/ 	.short	0x010a
        /*07f6*/ 	.byte	0x07
	.zero		1


	//   ....[109]....
        /*07f8*/ 	.word	0x00004530
        /*07fc*/ 	.word	0x00000000
        /*0800*/ 	.word	0x00000000
        /*0804*/ 	.short	0x010a
        /*0806*/ 	.byte	0xff
	.zero		1


	//   ....[110]....
        /*0808*/ 	.word	0x00004570
        /*080c*/ 	.word	0x00000000
        /*0810*/ 	.word	0x00000000
        /*0814*/ 	.short	0x010a
        /*0816*/ 	.byte	0xff
	.zero		1


	//   ....[111]....
        /*0818*/ 	.word	0x000045e0
        /*081c*/ 	.word	0x000000ff
        /*0820*/ 	.word	0x00000000
        /*0824*/ 	.short	0x0101
        /*0826*/ 	.byte	0x05
	.zero		1


	//   ....[112]....
        /*0828*/ 	.word	0x00004620
        /*082c*/ 	.word	0x000000ff
        /*0830*/ 	.word	0x000001d0
        /*0834*/ 	.short	0x010a
        /*0836*/ 	.byte	0x08
	.zero		1


	//   ....[113]....
        /*0838*/ 	.word	0x00004670
        /*083c*/ 	.word	0x000000ff
        /*0840*/ 	.word	0x00000000
        /*0844*/ 	.short	0x0101
        /*0846*/ 	.byte	0x05
	.zero		1


	//   ....[114]....
        /*0848*/ 	.word	0x00004ac0
        /*084c*/ 	.word	0x00000000
        /*0850*/ 	.word	0x00000150
        /*0854*/ 	.short	0x010a
        /*0856*/ 	.byte	0xff
	.zero		1


	//   ....[115]....
        /*0858*/ 	.word	0x00004b80
        /*085c*/ 	.word	0x00000000
        /*0860*/ 	.word	0x00000000
        /*0864*/ 	.short	0x0101
        /*0866*/ 	.byte	0xff
	.zero		1


	//   ....[116]....
        /*0868*/ 	.word	0x00004ea0
        /*086c*/ 	.word	0x000000ff
        /*0870*/ 	.word	0x00000148
        /*0874*/ 	.short	0x010a
        /*0876*/ 	.byte	0x07
	.zero		1


	//   ....[117]....
        /*0878*/ 	.word	0x00005090
        /*087c*/ 	.word	0x000000ff
        /*0880*/ 	.word	0x00000120
        /*0884*/ 	.short	0x010a
        /*0886*/ 	.byte	0x07
	.zero		1


	//   ....[118]....
        /*0888*/ 	.word	0x00005280
        /*088c*/ 	.word	0x000000ff
        /*0890*/ 	.word	0x00000100
        /*0894*/ 	.short	0x010b
        /*0896*/ 	.byte	0x07
	.zero		1


	//   ....[119]....
        /*0898*/ 	.word	0x00005290
        /*089c*/ 	.word	0x000000ff
        /*08a0*/ 	.word	0x00000000
        /*08a4*/ 	.short	0x0101
        /*08a6*/ 	.byte	0x0e
	.zero		1


	//   ....[120]....
        /*08a8*/ 	.word	0x000052b0
        /*08ac*/ 	.word	0x000000ff
        /*08b0*/ 	.word	0x00000128
        /*08b4*/ 	.short	0x010a
        /*08b6*/ 	.byte	0x07
	.zero		1


	//   ....[121]....
        /*08b8*/ 	.word	0x00005460
        /*08bc*/ 	.word	0x000000ff
        /*08c0*/ 	.word	0x00000108
        /*08c4*/ 	.short	0x010b
        /*08c6*/ 	.byte	0x07
	.zero		1


	//   ....[122]....
        /*08c8*/ 	.word	0x00005470
        /*08cc*/ 	.word	0x000000ff
        /*08d0*/ 	.word	0x00000000
        /*08d4*/ 	.short	0x0101
        /*08d6*/ 	.byte	0x0e
	.zero		1


	//   ....[123]....
        /*08d8*/ 	.word	0x00005480
        /*08dc*/ 	.word	0x000000ff
        /*08e0*/ 	.word	0x00000130
        /*08e4*/ 	.short	0x010a
        /*08e6*/ 	.byte	0x07
	.zero		1


	//   ....[124]....
        /*08e8*/ 	.word	0x000056b0
        /*08ec*/ 	.word	0x000000ff
        /*08f0*/ 	.word	0x00000110
        /*08f4*/ 	.short	0x010b
        /*08f6*/ 	.byte	0x07
	.zero		1


	//   ....[125]....
        /*08f8*/ 	.word	0x00005720
        /*08fc*/ 	.word	0x000000ff
        /*0900*/ 	.word	0x00000000
        /*0904*/ 	.short	0x0101
        /*0906*/ 	.byte	0x0e
	.zero		1


	//   ....[126]....
        /*0908*/ 	.word	0x00005760
        /*090c*/ 	.word	0x000000ff
        /*0910*/ 	.word	0x00000138
        /*0914*/ 	.short	0x010a
        /*0916*/ 	.byte	0x07
	.zero		1


	//   ....[127]....
        /*0918*/ 	.word	0x00005990
        /*091c*/ 	.word	0x000000ff
        /*0920*/ 	.word	0x00000118
        /*0924*/ 	.short	0x010b
        /*0926*/ 	.byte	0x07
	.zero		1


	//   ....[128]....
        /*0928*/ 	.word	0x000059b0
        /*092c*/ 	.word	0x000000ff
        /*0930*/ 	.word	0x00000000
        /*0934*/ 	.short	0x0101
        /*0936*/ 	.byte	0x0d
	.zero		1


	//   ....[129]....
        /*0938*/ 	.word	0x000059e0
        /*093c*/ 	.word	0x000000ff
        /*0940*/ 	.word	0x00000120
        /*0944*/ 	.short	0x010a
        /*0946*/ 	.byte	0x07
	.zero		1


	//   ....[130]....
        /*0948*/ 	.word	0x00005a00
        /*094c*/ 	.word	0x000000ff
        /*0950*/ 	.word	0x00000128
        /*0954*/ 	.short	0x010a
        /*0956*/ 	.byte	0x07
	.zero		1


	//   ....[131]....
        /*0958*/ 	.word	0x00005a20
        /*095c*/ 	.word	0x000000ff
        /*0960*/ 	.word	0x00000130
        /*0964*/ 	.short	0x010a
        /*0966*/ 	.byte	0x07
	.zero		1


	//   ....[132]....
        /*0968*/ 	.word	0x00005a60
        /*096c*/ 	.word	0x00000000
        /*0970*/ 	.word	0x00000138
        /*0974*/ 	.short	0x010a
        /*0976*/ 	.byte	0xff
	.zero		1


	//   ....[133]....
        /*0978*/ 	.word	0x00005da0
        /*097c*/ 	.word	0x00000000
        /*0980*/ 	.word	0x00000150
        /*0984*/ 	.short	0x010a
        /*0986*/ 	.byte	0xff
	.zero		1


	//   ....[134]....
        /*0988*/ 	.word	0x00005eb0
        /*098c*/ 	.word	0x00000000
        /*0990*/ 	.word	0x00000000
        /*0994*/ 	.short	0x0101
        /*0996*/ 	.byte	0xff
	.zero		1


	//   ....[135]....
        /*0998*/ 	.word	0x000068c0
        /*099c*/ 	.word	0x00000003
        /*09a0*/ 	.word	0x00000100
        /*09a4*/ 	.short	0x010a
        /*09a6*/ 	.byte	0xff
	.zero		1


	//   ....[136]....
        /*09a8*/ 	.word	0x00006910
        /*09ac*/ 	.word	0x0000006a
        /*09b0*/ 	.word	0x00000170
        /*09b4*/ 	.short	0x010a
        /*09b6*/ 	.byte	0xff
	.zero		1


	//   ....[137]....
        /*09b8*/ 	.word	0x00006a30
        /*09bc*/ 	.word	0x00000003
        /*09c0*/ 	.word	0x00000100
        /*09c4*/ 	.short	0x010a
        /*09c6*/ 	.byte	0xff
	.zero		1


	//   ....[138]....
        /*09c8*/ 	.word	0x00006b50
        /*09cc*/ 	.word	0x00000000
        /*09d0*/ 	.word	0x00000000
        /*09d4*/ 	.short	0x0101
        /*09d6*/ 	.byte	0xff
	.zero		1


	//   ....[139]....
        /*09d8*/ 	.word	0x00006bd0
        /*09dc*/ 	.word	0x0000006a
        /*09e0*/ 	.word	0x00000170
        /*09e4*/ 	.short	0x010a
        /*09e6*/ 	.byte	0xff
	.zero		1


	//   ....[140]....
        /*09e8*/ 	.word	0x000077b0
        /*09ec*/ 	.word	0x00000037
        /*09f0*/ 	.word	0x00000100
        /*09f4*/ 	.short	0x010a
        /*09f6*/ 	.byte	0xff
	.zero		1


	//   ....[141]....
        /*09f8*/ 	.word	0x00007860
        /*09fc*/ 	.word	0x00000037
        /*0a00*/ 	.word	0x00000100
        /*0a04*/ 	.short	0x010a
        /*0a06*/ 	.byte	0xff
	.zero		1


	//   ....[142]....
        /*0a08*/ 	.word	0x00007980
        /*0a0c*/ 	.word	0x00000000
        /*0a10*/ 	.word	0x00000000
        /*0a14*/ 	.short	0x0101
        /*0a16*/ 	.byte	0xff
	.zero		1


	//   ....[143]....
        /*0a18*/ 	.word	0x00008530
        /*0a1c*/ 	.word	0x00000049
        /*0a20*/ 	.word	0x00000100
        /*0a24*/ 	.short	0x010a
        /*0a26*/ 	.byte	0xff
	.zero		1


	//   ....[144]....
        /*0a28*/ 	.word	0x000085e0
        /*0a2c*/ 	.word	0x00000049
        /*0a30*/ 	.word	0x00000100
        /*0a34*/ 	.short	0x010a
        /*0a36*/ 	.byte	0xff
	.zero		1


	//   ....[145]....
        /*0a38*/ 	.word	0x00008700
        /*0a3c*/ 	.word	0x00000002
        /*0a40*/ 	.word	0x00000000
        /*0a44*/ 	.short	0x0101
        /*0a46*/ 	.byte	0xff
	.zero		1


	//   ....[146]....
        /*0a48*/ 	.word	0x000092d0
        /*0a4c*/ 	.word	0x0000004c
        /*0a50*/ 	.word	0x00000100
        /*0a54*/ 	.short	0x010a
        /*0a56*/ 	.byte	0xff
	.zero		1


	//   ....[147]....
        /*0a58*/ 	.word	0x00009380
        /*0a5c*/ 	.word	0x0000004c
        /*0a60*/ 	.word	0x00000100
        /*0a64*/ 	.short	0x010a
        /*0a66*/ 	.byte	0xff
	.zero		1


	//   ....[148]....
        /*0a68*/ 	.word	0x000094a0
        /*0a6c*/ 	.word	0x00000000
        /*0a70*/ 	.word	0x00000000
        /*0a74*/ 	.short	0x0101
        /*0a76*/ 	.byte	0xff
	.zero		1


	//   ....[149]....
        /*0a78*/ 	.word	0x00009760
        /*0a7c*/ 	.word	0x0000006a
        /*0a80*/ 	.word	0x00000000
        /*0a84*/ 	.short	0x0101
        /*0a86*/ 	.byte	0xff
	.zero		1


	//   ....[150]....
        /*0a88*/ 	.word	0x0000a1c0
        /*0a8c*/ 	.word	0x00000003
        /*0a90*/ 	.word	0x000001c0
        /*0a94*/ 	.short	0x010a
        /*0a96*/ 	.byte	0xff
	.zero		1


	//   ....[151]....
        /*0a98*/ 	.word	0x0000a220
        /*0a9c*/ 	.word	0x00000002
        /*0aa0*/ 	.word	0x00000080
        /*0aa4*/ 	.short	0x010a
        /*0aa6*/ 	.byte	0xff
	.zero		1


	//   ....[152]....
        /*0aa8*/ 	.word	0x0000a280
        /*0aac*/ 	.word	0x00000002
        /*0ab0*/ 	.word	0x00000080
        /*0ab4*/ 	.short	0x010a
        /*0ab6*/ 	.byte	0xff
	.zero		1


	//   ....[153]....
        /*0ab8*/ 	.word	0x0000a2d0
        /*0abc*/ 	.word	0x00000002
        /*0ac0*/ 	.word	0x00000150
        /*0ac4*/ 	.short	0x010a
        /*0ac6*/ 	.byte	0xff
	.zero		1


	//   ....[154]....
        /*0ac8*/ 	.word	0x0000a330
        /*0acc*/ 	.word	0x00000000
        /*0ad0*/ 	.word	0x00000000
        /*0ad4*/ 	.short	0x010a
        /*0ad6*/ 	.byte	0xff
	.zero		1


	//   ....[155]....
        /*0ad8*/ 	.word	0x0000a390
        /*0adc*/ 	.word	0x00000000
        /*0ae0*/ 	.word	0x00000000
        /*0ae4*/ 	.short	0x010a
        /*0ae6*/ 	.byte	0xff
	.zero		1


	//   ....[156]....
        /*0ae8*/ 	.word	0x0000a3f0
        /*0aec*/ 	.word	0x00000000
        /*0af0*/ 	.word	0x00000000
        /*0af4*/ 	.short	0x010a
        /*0af6*/ 	.byte	0xff
	.zero		1


	//   ....[157]....
        /*0af8*/ 	.word	0x0000a450
        /*0afc*/ 	.word	0x00000000
        /*0b00*/ 	.word	0x00000000
        /*0b04*/ 	.short	0x010a
        /*0b06*/ 	.byte	0xff
	.zero		1


	//   ....[158]....
        /*0b08*/ 	.word	0x0000a4b0
        /*0b0c*/ 	.word	0x00000000
        /*0b10*/ 	.word	0x00000000
        /*0b14*/ 	.short	0x010a
        /*0b16*/ 	.byte	0xff
	.zero		1


	//   ....[159]....
        /*0b18*/ 	.word	0x0000a510
        /*0b1c*/ 	.word	0x00000000
        /*0b20*/ 	.word	0x00000000
        /*0b24*/ 	.short	0x010a
        /*0b26*/ 	.byte	0xff
	.zero		1


	//   ....[160]....
        /*0b28*/ 	.word	0x0000a570
        /*0b2c*/ 	.word	0x00000000
        /*0b30*/ 	.word	0x00000000
        /*0b34*/ 	.short	0x010a
        /*0b36*/ 	.byte	0xff
	.zero		1


	//   ....[161]....
        /*0b38*/ 	.word	0x0000a5d0
        /*0b3c*/ 	.word	0x00000000
        /*0b40*/ 	.word	0x00000000
        /*0b44*/ 	.short	0x010a
        /*0b46*/ 	.byte	0xff
	.zero		1


	//   ....[162]....
        /*0b48*/ 	.word	0x0000a630
        /*0b4c*/ 	.word	0x00000000
        /*0b50*/ 	.word	0x00000000
        /*0b54*/ 	.short	0x010a
        /*0b56*/ 	.byte	0xff
	.zero		1


	//   ....[163]....
        /*0b58*/ 	.word	0x0000a690
        /*0b5c*/ 	.word	0x00000000
        /*0b60*/ 	.word	0x00000000
        /*0b64*/ 	.short	0x010a
        /*0b66*/ 	.byte	0xff
	.zero		1


	//   ....[164]....
        /*0b68*/ 	.word	0x0000a6f0
        /*0b6c*/ 	.word	0x00000000
        /*0b70*/ 	.word	0x00000000
        /*0b74*/ 	.short	0x010a
        /*0b76*/ 	.byte	0xff
	.zero		1


	//   ....[165]....
        /*0b78*/ 	.word	0x0000a750
        /*0b7c*/ 	.word	0x00000000
        /*0b80*/ 	.word	0x00000000
        /*0b84*/ 	.short	0x010a
        /*0b86*/ 	.byte	0xff
	.zero		1


	//   ....[166]....
        /*0b88*/ 	.word	0x0000a7b0
        /*0b8c*/ 	.word	0x00000000
        /*0b90*/ 	.word	0x00000000
        /*0b94*/ 	.short	0x010a
        /*0b96*/ 	.byte	0xff
	.zero		1


	//   ....[167]....
        /*0b98*/ 	.word	0x0000a810
        /*0b9c*/ 	.word	0x00000000
        /*0ba0*/ 	.word	0x00000000
        /*0ba4*/ 	.short	0x010a
        /*0ba6*/ 	.byte	0xff
	.zero		1


	//   ....[168]....
        /*0ba8*/ 	.word	0x0000a870
        /*0bac*/ 	.word	0x00000000
        /*0bb0*/ 	.word	0x00000000
        /*0bb4*/ 	.short	0x010a
        /*0bb6*/ 	.byte	0xff
	.zero		1


	//   ....[169]....
        /*0bb8*/ 	.word	0x0000a8c0
        /*0bbc*/ 	.word	0x00000000
        /*0bc0*/ 	.word	0x000001b0
        /*0bc4*/ 	.short	0x010a
        /*0bc6*/ 	.byte	0xff
	.zero		1


	//   ....[170]....
        /*0bc8*/ 	.word	0x0000a920
        /*0bcc*/ 	.word	0x00000000
        /*0bd0*/ 	.word	0x00000160
        /*0bd4*/ 	.short	0x010a
        /*0bd6*/ 	.byte	0xff
	.zero		1


	//   ....[171]....
        /*0bd8*/ 	.word	0x0000a970
        /*0bdc*/ 	.word	0x00000000
        /*0be0*/ 	.word	0x00000150
        /*0be4*/ 	.short	0x010a
        /*0be6*/ 	.byte	0xff
	.zero		1


	//   ....[172]....
        /*0be8*/ 	.word	0x0000a9d0
        /*0bec*/ 	.word	0x00000000
        /*0bf0*/ 	.word	0x00000160
        /*0bf4*/ 	.short	0x010a
        /*0bf6*/ 	.byte	0xff
	.zero		1


	//   ....[173]....
        /*0bf8*/ 	.word	0x0000aa30
        /*0bfc*/ 	.word	0x00000004
        /*0c00*/ 	.word	0x00000008
        /*0c04*/ 	.short	0x010a
        /*0c06*/ 	.byte	0xff
	.zero		1


	//   ....[174]....
        /*0c08*/ 	.word	0x0000ab10
        /*0c0c*/ 	.word	0x00000002
        /*0c10*/ 	.word	0x00000008
        /*0c14*/ 	.short	0x010a
        /*0c16*/ 	.byte	0xff
	.zero		1


	//   ....[175]....
        /*0c18*/ 	.word	0x0000ab60
        /*0c1c*/ 	.word	0x00000000
        /*0c20*/ 	.word	0x00000150
        /*0c24*/ 	.short	0x010a
        /*0c26*/ 	.byte	0xff
	.zero		1


	//   ....[176]....
        /*0c28*/ 	.word	0x0000abc0
        /*0c2c*/ 	.word	0x00000000
        /*0c30*/ 	.word	0x00000190
        /*0c34*/ 	.short	0x010a
        /*0c36*/ 	.byte	0xff
	.zero		1


	//   ....[177]....
        /*0c38*/ 	.word	0x0000ac20
        /*0c3c*/ 	.word	0x00000000
        /*0c40*/ 	.word	0x00000000
        /*0c44*/ 	.short	0x010a
        /*0c46*/ 	.byte	0xff
	.zero		1


	//   ....[178]....
        /*0c48*/ 	.word	0x0000ac80
        /*0c4c*/ 	.word	0x00000000
        /*0c50*/ 	.word	0x00000000
        /*0c54*/ 	.short	0x010a
        /*0c56*/ 	.byte	0xff
	.zero		1


	//   ....[179]....
        /*0c58*/ 	.word	0x0000ace0
        /*0c5c*/ 	.word	0x00000000
        /*0c60*/ 	.word	0x00000000
        /*0c64*/ 	.short	0x010a
        /*0c66*/ 	.byte	0xff
	.zero		1


	//   ....[180]....
        /*0c68*/ 	.word	0x0000ad40
        /*0c6c*/ 	.word	0x00000000
        /*0c70*/ 	.word	0x00000000
        /*0c74*/ 	.short	0x010a
        /*0c76*/ 	.byte	0xff
	.zero		1


	//   ....[181]....
        /*0c78*/ 	.word	0x0000ada0
        /*0c7c*/ 	.word	0x00000000
        /*0c80*/ 	.word	0x000001d0
        /*0c84*/ 	.short	0x010a
        /*0c86*/ 	.byte	0xff
	.zero		1


	//   ....[182]....
        /*0c88*/ 	.word	0x0000adf0
        /*0c8c*/ 	.word	0x00000000
        /*0c90*/ 	.word	0x00000150
        /*0c94*/ 	.short	0x010a
        /*0c96*/ 	.byte	0xff
	.zero		1


	//   ....[183]....
        /*0c98*/ 	.word	0x0000ae50
        /*0c9c*/ 	.word	0x00000000
        /*0ca0*/ 	.word	0x00000148
        /*0ca4*/ 	.short	0x010a
        /*0ca6*/ 	.byte	0xff
	.zero		1


	//   ....[184]....
        /*0ca8*/ 	.word	0x0000aeb0
        /*0cac*/ 	.word	0x00000003
        /*0cb0*/ 	.word	0x00000120
        /*0cb4*/ 	.short	0x010a
        /*0cb6*/ 	.byte	0xff
	.zero		1


	//   ....[185]....
        /*0cb8*/ 	.word	0x0000af10
        /*0cbc*/ 	.word	0x00000003
        /*0cc0*/ 	.word	0x00000128
        /*0cc4*/ 	.short	0x010a
        /*0cc6*/ 	.byte	0xff
	.zero		1


	//   ....[186]....
        /*0cc8*/ 	.word	0x0000af70
        /*0ccc*/ 	.word	0x00000003
        /*0cd0*/ 	.word	0x00000130
        /*0cd4*/ 	.short	0x010a
        /*0cd6*/ 	.byte	0xff
	.zero		1


	//   ....[187]....
        /*0cd8*/ 	.word	0x0000afd0
        /*0cdc*/ 	.word	0x00000003
        /*0ce0*/ 	.word	0x00000138
        /*0ce4*/ 	.short	0x010a
        /*0ce6*/ 	.byte	0xff
	.zero		1


	//   ....[188]....
        /*0ce8*/ 	.word	0x0000b030
        /*0cec*/ 	.word	0x00000000
        /*0cf0*/ 	.word	0x00000120
        /*0cf4*/ 	.short	0x010a
        /*0cf6*/ 	.byte	0xff
	.zero		1


	//   ....[189]....
        /*0cf8*/ 	.word	0x0000b090
        /*0cfc*/ 	.word	0x00000000
        /*0d00*/ 	.word	0x00000128
        /*0d04*/ 	.short	0x010a
        /*0d06*/ 	.byte	0xff
	.zero		1


	//   ....[190]....
        /*0d08*/ 	.word	0x0000b0f0
        /*0d0c*/ 	.word	0x00000000
        /*0d10*/ 	.word	0x00000130
        /*0d14*/ 	.short	0x010a
        /*0d16*/ 	.byte	0xff
	.zero		1


	//   ....[191]....
        /*0d18*/ 	.word	0x0000b140
        /*0d1c*/ 	.word	0x00000000
        /*0d20*/ 	.word	0x00000150
        /*0d24*/ 	.short	0x010a
        /*0d26*/ 	.byte	0xff
	.zero		1


	//   ....[192]....
        /*0d28*/ 	.word	0x0000b190
        /*0d2c*/ 	.word	0x00000003
        /*0d30*/ 	.word	0x00000100
        /*0d34*/ 	.short	0x010a
        /*0d36*/ 	.byte	0xff
	.zero		1


	//   ....[193]....
        /*0d38*/ 	.word	0x0000b1e0
        /*0d3c*/ 	.word	0x0000006a
        /*0d40*/ 	.word	0x00000170
        /*0d44*/ 	.short	0x010a
        /*0d46*/ 	.byte	0xff
	.zero		1


	//   ....[194]....
        /*0d48*/ 	.word	0x0000b230
        /*0d4c*/ 	.word	0x00000037
        /*0d50*/ 	.word	0x00000100
        /*0d54*/ 	.short	0x010a
        /*0d56*/ 	.byte	0xff
	.zero		1


	//   ....[195]....
        /*0d58*/ 	.word	0x0000b280
        /*0d5c*/ 	.word	0x00000049
        /*0d60*/ 	.word	0x00000100
        /*0d64*/ 	.short	0x010a
        /*0d66*/ 	.byte	0xff
	.zero		1


	//   ....[196]....
        /*0d68*/ 	.word	0x0000b2d0
        /*0d6c*/ 	.word	0x0000004c
        /*0d70*/ 	.word	0x00000100
        /*0d74*/ 	.short	0x010a
        /*0d76*/ 	.byte	0xff
	.zero		1


	//----- nvinfo : EIATTR_NUM_MBARRIERS
	.align		4
.L_48:
        /*0d78*/ 	.byte	0x03, 0x38
        /*0d7a*/ 	.short	0x003b


	//----- nvinfo : EIATTR_EXIT_INSTR_OFFSETS
	.align		4
        /*0d7c*/ 	.byte	0x04, 0x1c
        /*0d7e*/ 	.short	(.L_50 - .L_49)


	//   ....[0]....
.L_49:
        /*0d80*/ 	.word	0x000030a0


	//   ....[1]....
        /*0d84*/ 	.word	0x000035a0


	//   ....[2]....
        /*0d88*/ 	.word	0x00003600


	//   ....[3]....
        /*0d8c*/ 	.word	0x000048a0


	//   ....[4]....
        /*0d90*/ 	.word	0x00005a90


	//   ....[5]....
        /*0d94*/ 	.word	0x00005ad0


	//   ....[6]....
        /*0d98*/ 	.word	0x0000a1b0


	//----- nvinfo : EIATTR_MAX_THREADS
	.align		4
.L_50:
        /*0d9c*/ 	.byte	0x04, 0x05
        /*0d9e*/ 	.short	(.L_52 - .L_51)
.L_51:
        /*0da0*/ 	.word	0x00000100
        /*0da4*/ 	.word	0x00000001
        /*0da8*/ 	.word	0x00000001


	//----- nvinfo : EIATTR_CRS_STACK_SIZE
	.align		4
.L_52:
        /*0dac*/ 	.byte	0x04, 0x1e
        /*0dae*/ 	.short	(.L_54 - .L_53)
.L_53:
        /*0db0*/ 	.word	0x00000000


	//----- nvinfo : EIATTR_CBANK_PARAM_SIZE
	.align		4
.L_54:
        /*0db4*/ 	.byte	0x03, 0x19
        /*0db6*/ 	.short	0x0800


	//----- nvinfo : EIATTR_PARAM_CBANK
	.align		4
        /*0db8*/ 	.byte	0x04, 0x0a
        /*0dba*/ 	.short	(.L_56 - .L_55)
	.align		4
.L_55:
        /*0dbc*/ 	.word	index@(.nv.constant0._ZN7cutlass13device_kernelINS_4gemm6kernel13GemmUniversalIN4cute5tupleIJiiiiEEENS1_10collective13CollectiveMmaINS1_35MainloopSm100TmaUmmaWarpSpecializedILi16ELi2ELi4ENS5_IJNS4_1CILi2EEENSA_ILi1EEESC_EEEEENS5_IJNSA_ILi128EEENSA_ILi256EEENSA_ILi64EEEEEEaNS5_IJlSC_lEEEaSJ_NS4_8TiledMMAINS4_8MMA_AtomIJNS4_21SM100_MMA_S8_2x1SM_SSIaaiLi128ELi256ELNS4_4UMMA5MajorE0ELSO_0ELNSN_8SaturateE0EEEEEENS4_6LayoutINS5_IJSC_SC_SC_EEENS5_IJNSA_ILi0EEESU_SU_EEEEENS5_IJNS4_10UnderscoreESX_SX_EEEEENS4_18SM100_TMA_2SM_LOADENS4_14ComposedLayoutINS4_7SwizzleILi2ELi4ELi3EEENS4_18smem_ptr_flag_bitsILi8EEENSS_INS5_IJNSA_ILi8EEESH_EEENS5_IJSH_SC_EEEEEEEvNS4_8identityES10_S1A_vS1B_EENS_8epilogue10collective18CollectiveEpilogueINS1D_23Sm100TmaWarpSpecializedILi4ELi2ELi32ELb0ELb0EEEJNS5_IJSH_SG_SH_EEENS5_IJNSS_ISH_SC_EENSS_INS5_IJNSA_ILi32EEESB_EEENS5_IJSC_SF_EEEEEEEEaSJ_aSJ_NS1D_6fusion15FusionCallbacksIS1H_NS1P_17LinearCombinationIaiaiLNS_15FloatRoundStyleE2EEES1I_S1O_JEEENS4_5SM1004TMEM4LOAD26SM100_TMEM_LOAD_32dp32b32xENS4_13SM90_TMA_LOADENS11_INS12_ILi1ELi4ELi3EEES15_NSS_INS5_IJS16_S1K_EEENS5_IJS1K_SC_EEEEEEENS4_39AutoVectorizingCopyWithAssumedAlignmentILi128EEENS4_14SM90_TMA_STOREES24_S26_S26_EEEvvEEEEvNT_6ParamsE)
        /*0dc0*/ 	.short	0x0380
        /*0dc2*/ 	.short	0x0800


	//----- nvinfo : EIATTR_SW_WAR
	.align		4
.L_56:
        /*0dc4*/ 	.byte	0x04, 0x36
        /*0dc6*/ 	.short	(.L_58 - .L_57)
.L_57:
        /*0dc8*/ 	.word	0x00000008
.L_58:


//--------------------- .nv.callgraph             --------------------------
	.section	.nv.callgraph,"",@"SHT_CUDA_CALLGRAPH"
	.align	4
	.sectionentsize	8
	.align		4
        /*0000*/ 	.word	0x00000000
	.align		4
        /*0004*/ 	.word	0xffffffff
	.align		4
        /*0008*/ 	.word	index@(_ZN7cutlass13device_kernelINS_4gemm6kernel13GemmUniversalIN4cute5tupleIJiiiiEEENS1_10collective13CollectiveMmaINS1_35MainloopSm100TmaUmmaWarpSpecializedILi16ELi2ELi4ENS5_IJNS4_1CILi2EEENSA_ILi1EEESC_EEEEENS5_IJNSA_ILi128EEENSA_ILi256EEENSA_ILi64EEEEEEaNS5_IJlSC_lEEEaSJ_NS4_8TiledMMAINS4_8MMA_AtomIJNS4_21SM100_MMA_S8_2x1SM_SSIaaiLi128ELi256ELNS4_4UMMA5MajorE0ELSO_0ELNSN_8SaturateE0EEEEEENS4_6LayoutINS5_IJSC_SC_SC_EEENS5_IJNSA_ILi0EEESU_SU_EEEEENS5_IJNS4_10UnderscoreESX_SX_EEEEENS4_18SM100_TMA_2SM_LOADENS4_14ComposedLayoutINS4_7SwizzleILi2ELi4ELi3EEENS4_18smem_ptr_flag_bitsILi8EEENSS_INS5_IJNSA_ILi8EEESH_EEENS5_IJSH_SC_EEEEEEEvNS4_8identityES10_S1A_vS1B_EENS_8epilogue10collective18CollectiveEpilogueINS1D_23Sm100TmaWarpSpecializedILi4ELi2ELi32ELb0ELb0EEEJNS5_IJSH_SG_SH_EEENS5_IJNSS_ISH_SC_EENSS_INS5_IJNSA_ILi32EEESB_EEENS5_IJSC_SF_EEEEEEEEaSJ_aSJ_NS1D_6fusion15FusionCallbacksIS1H_NS1P_17LinearCombinationIaiaiLNS_15FloatRoundStyleE2EEES1I_S1O_JEEENS4_5SM1004TMEM4LOAD26SM100_TMEM_LOAD_32dp32b32xENS4_13SM90_TMA_LOADENS11_INS12_ILi1ELi4ELi3EEES15_NSS_INS5_IJS16_S1K_EEENS5_IJS1K_SC_EEEEEEENS4_39AutoVectorizingCopyWithAssumedAlignmentILi128EEENS4_14SM90_TMA_STOREES24_S26_S26_EEEvvEEEEvNT_6ParamsE)
	.align		4
        /*000c*/ 	.word	index@(__assertfail)
	.align		4
        /*0010*/ 	.word	0x00000000
	.align		4
        /*0014*/ 	.word	0xfffffffe
	.align		4
        /*0018*/ 	.word	0x00000000
	.align		4
        /*001c*/ 	.word	0xfffffffd
	.align		4
        /*0020*/ 	.word	0x00000000
	.align		4
        /*0024*/ 	.word	0xfffffffc


//--------------------- .nv.constant4             --------------------------
	.section	.nv.constant4,"a",@progbits
	.align	8
	.align		8
.nv.constant4:
        /*0000*/ 	.dword	__assertfail
	.align		8
        /*0008*/ 	.dword	__unnamed_1
	.align		8
        /*0010*/ 	.dword	__unnamed_2
	.align		8
        /*0018*/ 	.dword	__unnamed_3
	.align		8
        /*0020*/ 	.dword	_ZN40_INTERNAL_b4ad9a9b_4_k_cu_f733f840_292894cuda3std3__45__cpo5beginE
	.align		8
        /*0028*/ 	.dword	_ZN40_INTERNAL_b4ad9a9b_4_k_cu_f733f840_292894cuda3std3__45__cpo3endE
	.align		8
        /*0030*/ 	.dword	_ZN40_INTERNAL_b4ad9a9b_4_k_cu_f733f840_292894cuda3std3__45__cpo6cbeginE
	.align		8
        /*0038*/ 	.dword	_ZN40_INTERNAL_b4ad9a9b_4_k_cu_f733f840_292894cuda3std3__45__cpo4cendE
	.align		8
        /*0040*/ 	.dword	_ZN40_INTERNAL_b4ad9a9b_4_k_cu_f733f840_292894cuda3std3__442_GLOBAL__N__b4ad9a9b_4_k_cu_f733f840_292896ignoreE
	.align		8
        /*0048*/ 	.dword	_ZN40_INTERNAL_b4ad9a9b_4_k_cu_f733f840_292894cuda3std3__419piecewise_constructE
	.align		8
        /*0050*/ 	.dword	_ZN40_INTERNAL_b4ad9a9b_4_k_cu_f733f840_292894cuda3std3__48in_placeE
	.align		8
        /*0058*/ 	.dword	_ZN40_INTERNAL_b4ad9a9b_4_k_cu_f733f840_292894cuda3std6ranges3__45__cpo4swapE
	.align		8
        /*0060*/ 	.dword	_ZN40_INTERNAL_b4ad9a9b_4_k_cu_f733f840_292894cuda3std6ranges3__45__cpo9iter_moveE
	.align		8
        /*0068*/ 	.dword	_ZN40_INTERNAL_b4ad9a9b_4_k_cu_f733f840_292894cute7productE
	.align		8
        /*0070*/ 	.dword	_ZN40_INTERNAL_b4ad9a9b_4_k_cu_f733f840_292894cute1_E
	.align		8
        /*0078*/ 	.dword	$str$25
	.align		8
        /*0080*/ 	.dword	$str$26
	.align		8
        /*0088*/ 	.dword	$str$27
	.align		8
        /*0090*/ 	.dword	$str$28


//--------------------- .text._ZN7cutlass13device_kernelINS_4gemm6kernel13GemmUniversalIN4cute5tupleIJiiiiEEENS1_10collective13CollectiveMmaINS1_35MainloopSm100TmaUmmaWarpSpecializedILi16ELi2ELi4ENS5_IJNS4_1CILi2EEENSA_ILi1EEESC_EEEEENS5_IJNSA_ILi128EEENSA_ILi256EEENSA_ILi64EEEEEEaNS5_IJlSC_lEEEaSJ_NS4_8TiledMMAINS4_8MMA_AtomIJNS4_21SM100_MMA_S8_2x1SM_SSIaaiLi128ELi256ELNS4_4UMMA5MajorE0ELSO_0ELNSN_8SaturateE0EEEEEENS4_6LayoutINS5_IJSC_SC_SC_EEENS5_IJNSA_ILi0EEESU_SU_EEEEENS5_IJNS4_10UnderscoreESX_SX_EEEEENS4_18SM100_TMA_2SM_LOADENS4_14ComposedLayoutINS4_7SwizzleILi2ELi4ELi3EEENS4_18smem_ptr_flag_bitsILi8EEENSS_INS5_IJNSA_ILi8EEESH_EEENS5_IJSH_SC_EEEEEEEvNS4_8identityES10_S1A_vS1B_EENS_8epilogue10collective18CollectiveEpilogueINS1D_23Sm100TmaWarpSpecializedILi4ELi2ELi32ELb0ELb0EEEJNS5_IJSH_SG_SH_EEENS5_IJNSS_ISH_SC_EENSS_INS5_IJNSA_ILi32EEESB_EEENS5_IJSC_SF_EEEEEEEEaSJ_aSJ_NS1D_6fusion15FusionCallbacksIS1H_NS1P_17LinearCombinationIaiaiLNS_15FloatRoundStyleE2EEES1I_S1O_JEEENS4_5SM1004TMEM4LOAD26SM100_TMEM_LOAD_32dp32b32xENS4_13SM90_TMA_LOADENS11_INS12_ILi1ELi4ELi3EEES15_NSS_INS5_IJS16_S1K_EEENS5_IJS1K_SC_EEEEEEENS4_39AutoVectorizingCopyWithAssumedAlignmentILi128EEENS4_14SM90_TMA_STOREES24_S26_S26_EEEvvEEEEvNT_6ParamsE --------------------------
	.section	.text._ZN7cutlass13device_kernelINS_4gemm6kernel13GemmUniversalIN4cute5tupleIJiiiiEEENS1_10collective13CollectiveMmaINS1_35MainloopSm100TmaUmmaWarpSpecializedILi16ELi2ELi4ENS5_IJNS4_1CILi2EEENSA_ILi1EEESC_EEEEENS5_IJNSA_ILi128EEENSA_ILi256EEENSA_ILi64EEEEEEaNS5_IJlSC_lEEEaSJ_NS4_8TiledMMAINS4_8MMA_AtomIJNS4_21SM100_MMA_S8_2x1SM_SSIaaiLi128ELi256ELNS4_4UMMA5MajorE0ELSO_0ELNSN_8SaturateE0EEEEEENS4_6LayoutINS5_IJSC_SC_SC_EEENS5_IJNSA_ILi0EEESU_SU_EEEEENS5_IJNS4_10UnderscoreESX_SX_EEEEENS4_18SM100_TMA_2SM_LOADENS4_14ComposedLayoutINS4_7SwizzleILi2ELi4ELi3EEENS4_18smem_ptr_flag_bitsILi8EEENSS_INS5_IJNSA_ILi8EEESH_EEENS5_IJSH_SC_EEEEEEEvNS4_8identityES10_S1A_vS1B_EENS_8epilogue10collective18CollectiveEpilogueINS1D_23Sm100TmaWarpSpecializedILi4ELi2ELi32ELb0ELb0EEEJNS5_IJSH_SG_SH_EEENS5_IJNSS_ISH_SC_EENSS_INS5_IJNSA_ILi32EEESB_EEENS5_IJSC_SF_EEEEEEEEaSJ_aSJ_NS1D_6fusion15FusionCallbacksIS1H_NS1P_17LinearCombinationIaiaiLNS_15FloatRoundStyleE2EEES1I_S1O_JEEENS4_5SM1004TMEM4LOAD26SM100_TMEM_LOAD_32dp32b32xENS4_13SM90_TMA_LOADENS11_INS12_ILi1ELi4ELi3EEES15_NSS_INS5_IJS16_S1K_EEENS5_IJS1K_SC_EEEEEEENS4_39AutoVectorizingCopyWithAssumedAlignmentILi128EEENS4_14SM90_TMA_STOREES24_S26_S26_EEEvvEEEEvNT_6ParamsE,"ax",@progbits
	.align	128
.text._ZN7cutlass13device_kernelINS_4gemm6kernel13GemmUniversalIN4cute5tupleIJiiiiEEENS1_10collective13CollectiveMmaINS1_35MainloopSm100TmaUmmaWarpSpecializedILi16ELi2ELi4ENS5_IJNS4_1CILi2EEENSA_ILi1EEESC_EEEEENS5_IJNSA_ILi128EEENSA_ILi256EEENSA_ILi64EEEEEEaNS5_IJlSC_lEEEaSJ_NS4_8TiledMMAINS4_8MMA_AtomIJNS4_21SM100_MMA_S8_2x1SM_SSIaaiLi128ELi256ELNS4_4UMMA5MajorE0ELSO_0ELNSN_8SaturateE0EEEEEENS4_6LayoutINS5_IJSC_SC_SC_EEENS5_IJNSA_ILi0EEESU_SU_EEEEENS5_IJNS4_10UnderscoreESX_SX_EEEEENS4_18SM100_TMA_2SM_LOADENS4_14ComposedLayoutINS4_7SwizzleILi2ELi4ELi3EEENS4_18smem_ptr_flag_bitsILi8EEENSS_INS5_IJNSA_ILi8EEESH_EEENS5_IJSH_SC_EEEEEEEvNS4_8identityES10_S1A_vS1B_EENS_8epilogue10collective18CollectiveEpilogueINS1D_23Sm100TmaWarpSpecializedILi4ELi2ELi32ELb0ELb0EEEJNS5_IJSH_SG_SH_EEENS5_IJNSS_ISH_SC_EENSS_INS5_IJNSA_ILi32EEESB_EEENS5_IJSC_SF_EEEEEEEEaSJ_aSJ_NS1D_6fusion15FusionCallbacksIS1H_NS1P_17LinearCombinationIaiaiLNS_15FloatRoundStyleE2EEES1I_S1O_JEEENS4_5SM1004TMEM4LOAD26SM100_TMEM_LOAD_32dp32b32xENS4_13SM90_TMA_LOADENS11_INS12_ILi1ELi4ELi3EEES15_NSS_INS5_IJS16_S1K_EEENS5_IJS1K_SC_EEEEEEENS4_39AutoVectorizingCopyWithAssumedAlignmentILi128EEENS4_14SM90_TMA_STOREES24_S26_S26_EEEvvEEEEvNT_6ParamsE:
        .type           _ZN7cutlass13device_kernelINS_4gemm6kernel13GemmUniversalIN4cute5tupleIJiiiiEEENS1_10collective13CollectiveMmaINS1_35MainloopSm100TmaUmmaWarpSpecializedILi16ELi2ELi4ENS5_IJNS4_1CILi2EEENSA_ILi1EEESC_EEEEENS5_IJNSA_ILi128EEENSA_ILi256EEENSA_ILi64EEEEEEaNS5_IJlSC_lEEEaSJ_NS4_8TiledMMAINS4_8MMA_AtomIJNS4_21SM100_MMA_S8_2x1SM_SSIaaiLi128ELi256ELNS4_4UMMA5MajorE0ELSO_0ELNSN_8SaturateE0EEEEEENS4_6LayoutINS5_IJSC_SC_SC_EEENS5_IJNSA_ILi0EEESU_SU_EEEEENS5_IJNS4_10UnderscoreESX_SX_EEEEENS4_18SM100_TMA_2SM_LOADENS4_14ComposedLayoutINS4_7SwizzleILi2ELi4ELi3EEENS4_18smem_ptr_flag_bitsILi8EEENSS_INS5_IJNSA_ILi8EEESH_EEENS5_IJSH_SC_EEEEEEEvNS4_8identityES10_S1A_vS1B_EENS_8epilogue10collective18CollectiveEpilogueINS1D_23Sm100TmaWarpSpecializedILi4ELi2ELi32ELb0ELb0EEEJNS5_IJSH_SG_SH_EEENS5_IJNSS_ISH_SC_EENSS_INS5_IJNSA_ILi32EEESB_EEENS5_IJSC_SF_EEEEEEEEaSJ_aSJ_NS1D_6fusion15FusionCallbacksIS1H_NS1P_17LinearCombinationIaiaiLNS_15FloatRoundStyleE2EEES1I_S1O_JEEENS4_5SM1004TMEM4LOAD26SM100_TMEM_LOAD_32dp32b32xENS4_13SM90_TMA_LOADENS11_INS12_ILi1ELi4ELi3EEES15_NSS_INS5_IJS16_S1K_EEENS5_IJS1K_SC_EEEEEEENS4_39AutoVectorizingCopyWithAssumedAlignmentILi128EEENS4_14SM90_TMA_STOREES24_S26_S26_EEEvvEEEEvNT_6ParamsE,@function
        .size           _ZN7cutlass13device_kernelINS_4gemm6kernel13GemmUniversalIN4cute5tupleIJiiiiEEENS1_10collective13CollectiveMmaINS1_35MainloopSm100TmaUmmaWarpSpecializedILi16ELi2ELi4ENS5_IJNS4_1CILi2EEENSA_ILi1EEESC_EEEEENS5_IJNSA_ILi128EEENSA_ILi256EEENSA_ILi64EEEEEEaNS5_IJlSC_lEEEaSJ_NS4_8TiledMMAINS4_8MMA_AtomIJNS4_21SM100_MMA_S8_2x1SM_SSIaaiLi128ELi256ELNS4_4UMMA5MajorE0ELSO_0ELNSN_8SaturateE0EEEEEENS4_6LayoutINS5_IJSC_SC_SC_EEENS5_IJNSA_ILi0EEESU_SU_EEEEENS5_IJNS4_10UnderscoreESX_SX_EEEEENS4_18SM100_TMA_2SM_LOADENS4_14ComposedLayoutINS4_7SwizzleILi2ELi4ELi3EEENS4_18smem_ptr_flag_bitsILi8EEENSS_INS5_IJNSA_ILi8EEESH_EEENS5_IJSH_SC_EEEEEEEvNS4_8identityES10_S1A_vS1B_EENS_8epilogue10collective18CollectiveEpilogueINS1D_23Sm100TmaWarpSpecializedILi4ELi2ELi32ELb0ELb0EEEJNS5_IJSH_SG_SH_EEENS5_IJNSS_ISH_SC_EENSS_INS5_IJNSA_ILi32EEESB_EEENS5_IJSC_SF_EEEEEEEEaSJ_aSJ_NS1D_6fusion15FusionCallbacksIS1H_NS1P_17LinearCombinationIaiaiLNS_15FloatRoundStyleE2EEES1I_S1O_JEEENS4_5SM1004TMEM4LOAD26SM100_TMEM_LOAD_32dp32b32xENS4_13SM90_TMA_LOADENS11_INS12_ILi1ELi4ELi3EEES15_NSS_INS5_IJS16_S1K_EEENS5_IJS1K_SC_EEEEEEENS4_39AutoVectorizingCopyWithAssumedAlignmentILi128EEENS4_14SM90_TMA_STOREES24_S26_S26_EEEvvEEEEvNT_6ParamsE,(.L_x_228 - _ZN7cutlass13device_kernelINS_4gemm6kernel13GemmUniversalIN4cute5tupleIJiiiiEEENS1_10collective13CollectiveMmaINS1_35MainloopSm100TmaUmmaWarpSpecializedILi16ELi2ELi4ENS5_IJNS4_1CILi2EEENSA_ILi1EEESC_EEEEENS5_IJNSA_ILi128EEENSA_ILi256EEENSA_ILi64EEEEEEaNS5_IJlSC_lEEEaSJ_NS4_8TiledMMAINS4_8MMA_AtomIJNS4_21SM100_MMA_S8_2x1SM_SSIaaiLi128ELi256ELNS4_4UMMA5MajorE0ELSO_0ELNSN_8SaturateE0EEEEEENS4_6LayoutINS5_IJSC_SC_SC_EEENS5_IJNSA_ILi0EEESU_SU_EEEEENS5_IJNS4_10UnderscoreESX_SX_EEEEENS4_18SM100_TMA_2SM_LOADENS4_14ComposedLayoutINS4_7SwizzleILi2ELi4ELi3EEENS4_18smem_ptr_flag_bitsILi8EEENSS_INS5_IJNSA_ILi8EEESH_EEENS5_IJSH_SC_EEEEEEEvNS4_8identityES10_S1A_vS1B_EENS_8epilogue10collective18CollectiveEpilogueINS1D_23Sm100TmaWarpSpecializedILi4ELi2ELi32ELb0ELb0EEEJNS5_IJSH_SG_SH_EEENS5_IJNSS_ISH_SC_EENSS_INS5_IJNSA_ILi32EEESB_EEENS5_IJSC_SF_EEEEEEEEaSJ_aSJ_NS1D_6fusion15FusionCallbacksIS1H_NS1P_17LinearCombinationIaiaiLNS_15FloatRoundStyleE2EEES1I_S1O_JEEENS4_5SM1004TMEM4LOAD26SM100_TMEM_LOAD_32dp32b32xENS4_13SM90_TMA_LOADENS11_INS12_ILi1ELi4ELi3EEES15_NSS_INS5_IJS16_S1K_EEENS5_IJS1K_SC_EEEEEEENS4_39AutoVectorizingCopyWithAssumedAlignmentILi128EEENS4_14SM90_TMA_STOREES24_S26_S26_EEEvvEEEEvNT_6ParamsE)
        .other          _ZN7cutlass13device_kernelINS_4gemm6kernel13GemmUniversalIN4cute5tupleIJiiiiEEENS1_10collective13CollectiveMmaINS1_35MainloopSm100TmaUmmaWarpSpecializedILi16ELi2ELi4ENS5_IJNS4_1CILi2EEENSA_ILi1EEESC_EEEEENS5_IJNSA_ILi128EEENSA_ILi256EEENSA_ILi64EEEEEEaNS5_IJlSC_lEEEaSJ_NS4_8TiledMMAINS4_8MMA_AtomIJNS4_21SM100_MMA_S8_2x1SM_SSIaaiLi128ELi256ELNS4_4UMMA5MajorE0ELSO_0ELNSN_8SaturateE0EEEEEENS4_6LayoutINS5_IJSC_SC_SC_EEENS5_IJNSA_ILi0EEESU_SU_EEEEENS5_IJNS4_10UnderscoreESX_SX_EEEEENS4_18SM100_TMA_2SM_LOADENS4_14ComposedLayoutINS4_7SwizzleILi2ELi4ELi3EEENS4_18smem_ptr_flag_bitsILi8EEENSS_INS5_IJNSA_ILi8EEESH_EEENS5_IJSH_SC_EEEEEEEvNS4_8identityES10_S1A_vS1B_EENS_8epilogue10collective18CollectiveEpilogueINS1D_23Sm100TmaWarpSpecializedILi4ELi2ELi32ELb0ELb0EEEJNS5_IJSH_SG_SH_EEENS5_IJNSS_ISH_SC_EENSS_INS5_IJNSA_ILi32EEESB_EEENS5_IJSC_SF_EEEEEEEEaSJ_aSJ_NS1D_6fusion15FusionCallbacksIS1H_NS1P_17LinearCombinationIaiaiLNS_15FloatRoundStyleE2EEES1I_S1O_JEEENS4_5SM1004TMEM4LOAD26SM100_TMEM_LOAD_32dp32b32xENS4_13SM90_TMA_LOADENS11_INS12_ILi1ELi4ELi3EEES15_NSS_INS5_IJS16_S1K_EEENS5_IJS1K_SC_EEEEEEENS4_39AutoVectorizingCopyWithAssumedAlignmentILi128EEENS4_14SM90_TMA_STOREES24_S26_S26_EEEvvEEEEvNT_6ParamsE,@"STO_CUDA_ENTRY STV_DEFAULT"
_ZN7cutlass13device_kernelINS_4gemm6kernel13GemmUniversalIN4cute5tupleIJiiiiEEENS1_10collective13CollectiveMmaINS1_35MainloopSm100TmaUmmaWarpSpecializedILi16ELi2ELi4ENS5_IJNS4_1CILi2EEENSA_ILi1EEESC_EEEEENS5_IJNSA_ILi128EEENSA_ILi256EEENSA_ILi64EEEEEEaNS5_IJlSC_lEEEaSJ_NS4_8TiledMMAINS4_8MMA_AtomIJNS4_21SM100_MMA_S8_2x1SM_SSIaaiLi128ELi256ELNS4_4UMMA5MajorE0ELSO_0ELNSN_8SaturateE0EEEEEENS4_6LayoutINS5_IJSC_SC_SC_EEENS5_IJNSA_ILi0EEESU_SU_EEEEENS5_IJNS4_10UnderscoreESX_SX_EEEEENS4_18SM100_TMA_2SM_LOADENS4_14ComposedLayoutINS4_7SwizzleILi2ELi4ELi3EEENS4_18smem_ptr_flag_bitsILi8EEENSS_INS5_IJNSA_ILi8EEESH_EEENS5_IJSH_SC_EEEEEEEvNS4_8identityES10_S1A_vS1B_EENS_8epilogue10collective18CollectiveEpilogueINS1D_23Sm100TmaWarpSpecializedILi4ELi2ELi32ELb0ELb0EEEJNS5_IJSH_SG_SH_EEENS5_IJNSS_ISH_SC_EENSS_INS5_IJNSA_ILi32EEESB_EEENS5_IJSC_SF_EEEEEEEEaSJ_aSJ_NS1D_6fusion15FusionCallbacksIS1H_NS1P_17LinearCombinationIaiaiLNS_15FloatRoundStyleE2EEES1I_S1O_JEEENS4_5SM1004TMEM4LOAD26SM100_TMEM_LOAD_32dp32b32xENS4_13SM90_TMA_LOADENS11_INS12_ILi1ELi4ELi3EEES15_NSS_INS5_IJS16_S1K_EEENS5_IJS1K_SC_EEEEEEENS4_39AutoVectorizingCopyWithAssumedAlignmentILi128EEENS4_14SM90_TMA_STOREES24_S26_S26_EEEvvEEEEvNT_6ParamsE:
[----:B------:R-:W1:Y:S01]  /*0000*/  LDC R1, c[0x0][0x37c] ;  /* 0x0000df00ff017b82 */ /* 0x000e620000000800 */
[----:B------:R-:W2:Y:S01]  /*0010*/  S2R R104, SR_TID.X ;  /* 0x0000000000687919 */ /* 0x000ea20000002100 */
[----:B------:R-:W3:Y:S06]  /*0020*/  LDCU.64 UR6, c[0x0][0x890] ;  /* 0x00011200ff0677ac */ /* 0x000eec0008000a00 */
[----:B------:R-:W4:Y:S01]  /*0030*/  S2UR UR37, SR_CgaCtaId ;  /* 0x00000000002579c3 */ /* 0x000f220000008800 */
[----:B------:R-:W-:Y:S02]  /*0040*/  PRMT R91, RZ, 0x7610, R91 ;  /* 0x00007610ff5b7816 */ /* 0x000fe4000000005b */
[----:B------:R-:W-:Y:S01]  /*0050*/  ELECT P1, URZ, PT ;  /* 0x0000000000ff782f */ /* 0x000fe20003820000 */
[----:B------:R-:W1:Y:S01]  /*0060*/  LDCU.64 UR46, c[0x0][0x358] ;  /* 0x00006b00ff2e77ac */ /* 0x000e620008000a00 */
[----:B---3--:R-:W-:-:S04]  /*0070*/  UISETP.NE.U32.AND UP0, UPT, UR6, URZ, UPT ;  /* 0x000000ff0600728c */ /* 0x008fc8000bf05070 */
[----:B------:R-:W-:Y:S02]  /*0080*/  UISETP.NE.AND.EX UP0, UPT, UR7, URZ, UPT, UP0 ;  /* 0x000000ff0700728c */ /* 0x000fe4000bf05300 */
[----:B----4-:R-:W-:Y:S02]  /*0090*/  ULOP3.LUT UR5, UR37, 0x1, URZ, 0xc0, !UPT ;  /* 0x0000000125057892 */ /* 0x010fe4000f8ec0ff */
[----:B------:R-:W-:Y:S01]  /*00a0*/  ULOP3.LUT UR4, UR37, 0x1, URZ, 0x3c, !UPT ;  /* 0x0000000125047892 */ /* 0x000fe2000f8e3cff */
[----:B--2---:R-:W-:-:S05]  /*00b0*/  SHF.R.U32.HI R97, RZ, 0x5, R104 ;  /* 0x00000005ff617819 */ /* 0x004fca0000011668 */
[----:B------:R-:W2:Y:S02]  /*00c0*/  SHFL.IDX PT, R0, R97, RZ, 0x1f ;  /* 0x00001fff61007589 */ /* 0x000ea400000e0000 */
[----:B--2---:R-:W-:Y:S01]  /*00d0*/  R2UR UR10, R0 ;  /* 0x00000000000a72ca */ /* 0x004fe200000e0000 */
[----:B-1----:R-:W-:-:S14]  /*00e0*/  BRA.U UP0, `(.L_x_0) ;  /* 0x00000001002c7547 */ /* 0x002fdc000b800000 */
[----:B------:R-:W1:Y:S02]  /*00f0*/  LDCU.64 UR8, c[0x0][0x888] ;  /* 0x00011100ff0877ac */ /* 0x000e640008000a00 */
[----:B-1----:R-:W-:-:S04]  /*0100*/  UISETP.NE.U32.AND UP0, UPT, UR8, URZ, UPT ;  /* 0x000000ff0800728c */ /* 0x002fc8000bf05070 */
[----:B------:R-:W-:-:S09]  /*0110*/  UISETP.NE.AND.EX UP0, UPT, UR9, URZ, UPT, UP0 ;  /* 0x000000ff0900728c */ /* 0x000fd2000bf05300 */
[----:B------:R-:W-:Y:S05]  /*0120*/  BRA.U !UP0, `(.L_x_1) ;  /* 0x0000000108107547 */ /* 0x000fea000b800000 */
[----:B------:R-:W1:Y:S02]  /*0130*/  LDC.64 R50, c[0x0][0x888] ;  /* 0x00022200ff327b82 */ /* 0x000e640000000a00 */
[----:B-1----:R1:W5:Y:S01]  /*0140*/  LDG.E R50, desc[UR46][R50.64] ;  /* 0x0000002e32327981 */ /* 0x002362000c1e1900 */
[----:B------:R-:W-:Y:S01]  /*0150*/  HFMA2 R91, -RZ, RZ, 0, 5.9604644775390625e-08 ;  /* 0x00000001ff5b7431 */ /* 0x000fe200000001ff */
[----:B------:R-:W-:Y:S05]  /*0160*/  BRA `(.L_x_0) ;  /* 0x00000000000c7947 */ /* 0x000fea0003800000 */
.L_x_1:
[----:B------:R-:W1:Y:S01]  /*0170*/  LDCU UR8, c[0x0][0x880] ;  /* 0x00011000ff0877ac */ /* 0x000e620008000800 */
[----:B------:R-:W-:Y:S01]  /*0180*/  HFMA2 R91, -RZ, RZ, 0, 5.9604644775390625e-08 ;  /* 0x00000001ff5b7431 */ /* 0x000fe200000001ff */
[----:B-1----:R-:W-:-:S07]  /*0190*/  MOV R50, UR8 ;  /* 0x0000000800327c02 */ /* 0x002fce0008000f00 */
.L_x_0:
[----:B------:R-:W2:Y:S02]  /*01a0*/  LDCU.64 UR8, c[0x0][0x8b0] ;  /* 0x00011600ff0877ac */ /* 0x000ea40008000a00 */
[----:B--2---:R-:W-:-:S04]  /*01b0*/  UISETP.NE.U32.AND UP0, UPT, UR8, URZ, UPT ;  /* 0x000000ff0800728c */ /* 0x004fc8000bf05070 */
[----:B------:R-:W-:-:S09]  /*01c0*/  UISETP.NE.AND.EX UP0, UPT, UR9, URZ, UPT, UP0 ;  /* 0x000000ff0900728c */ /* 0x000fd2000bf05300 */
[----:B------:R-:W-:Y:S05]  /*01d0*/  BRA.U UP0, `(.L_x_2) ;  /* 0x0000000100247547 */ /* 0x000fea000b800000 */
[----:B------:R-:W2:Y:S02]  /*01e0*/  LDCU.64 UR8, c[0x0][0x8a8] ;  /* 0x00011500ff0877ac */ /* 0x000ea40008000a00 */
[----:B--2---:R-:W-:-:S04]  /*01f0*/  UISETP.NE.U32.AND UP0, UPT, UR8, URZ, UPT ;  /* 0x000000ff0800728c */ /* 0x004fc8000bf05070 */
[----:B------:R-:W-:-:S09]  /*0200*/  UISETP.NE.AND.EX UP0, UPT, UR9, URZ, UPT, UP0 ;  /* 0x000000ff0900728c */ /* 0x000fd2000bf05300 */
[----:B------:R-:W-:Y:S05]  /*0210*/  BRA.U !UP0, `(.L_x_3) ;  /* 0x00000001080c7547 */ /* 0x000fea000b800000 */
[----:B------:R-:W2:Y:S02]  /*0220*/  LDC.64 R46, c[0x0][0x8a8] ;  /* 0x00022a00ff2e7b82 */ /* 0x000ea40000000a00 */
[----:B--2---:R2:W5:Y:S01]  /*0230*/  LDG.E R46, desc[UR46][R46.64] ;  /* 0x0000002e2e2e7981 */ /* 0x004562000c1e1900 */
[----:B------:R-:W-:Y:S05]  /*0240*/  BRA `(.L_x_2) ;  /* 0x0000000000087947 */ /* 0x000fea0003800000 */
.L_x_3:
[----:B------:R-:W2:Y:S02]  /*0250*/  LDCU UR8, c[0x0][0x8a0] ;  /* 0x00011400ff0877ac */ /* 0x000ea40008000800 */
[----:B--2---:R-:W-:Y:S02]  /*0260*/  MOV R46, UR8 ;  /* 0x00000008002e7c02 */ /* 0x004fe40008000f00 */
.L_x_2:
[----:B------:R-:W-:Y:S01]  /*0270*/  IMAD.U32 R0, RZ, RZ, UR10 ;  /* 0x0000000aff007e24 */ /* 0x000fe2000f8e00ff */
[----:B------:R-:W-:Y:S04]  /*0280*/  BSSY.RECONVERGENT B0, `(.L_x_4) ;  /* 0x000000c000007945 */ /* 0x000fe80003800200 */
[C---:B------:R-:W-:Y:S02]  /*0290*/  ISETP.NE.OR P2, PT, R0.reuse, 0x1, !P1 ;  /* 0x000000010000780c */ /* 0x040fe40004f45670 */
[----:B------:R-:W-:-:S11]  /*02a0*/  ISETP.NE.OR P0, PT, R0, 0x3, !P1 ;  /* 0x000000030000780c */ /* 0x000fd60004f05670 */
[----:B------:R-:W-:Y:S05]  /*02b0*/  @P2 BRA `(.L_x_5) ;  /* 0x0000000000202947 */ /* 0x000fea0003800000 */
[----:B------:R-:W3:Y:S02]  /*02c0*/  LDCU.64 UR8, c[0x0][0x348] ;  /* 0x00006900ff0877ac */ /* 0x000ee40008000a00 */
[----:B---3--:R-:W-:Y:S02]  /*02d0*/  UIADD3 UR12, UP1, UPT, UR8, 0x80, URZ ;  /* 0x00000080080c7890 */ /* 0x008fe4000ff3e0ff */
[----:B------:R-:W-:Y:S02]  /*02e0*/  UIADD3 UR8, UP0, UPT, UR8, 0x180, URZ ;  /* 0x0000018008087890 */ /* 0x000fe4000ff1e0ff */
[----:B------:R-:W-:Y:S02]  /*02f0*/  UIADD3.X UR13, UPT, UPT, URZ, UR9, URZ, UP1, !UPT ;  /* 0x00000009ff0d7290 */ /* 0x000fe40008ffe4ff */
[----:B------:R-:W-:-:S07]  /*0300*/  UIADD3.X UR9, UPT, UPT, URZ, UR9, URZ, UP0, !UPT ;  /* 0x00000009ff097290 */ /* 0x000fce00087fe4ff */
[----:B------:R3:W-:Y:S02]  /*0310*/  UTMACCTL.PF [UR12] ;  /* 0x000000000c0079b9 */ /* 0x0007e40008040000 */
[----:B------:R3:W-:Y:S02]  /*0320*/  UTMACCTL.PF [UR8] ;  /* 0x00000000080079b9 */ /* 0x0007e40008040000 */
[----:B---3--:R-:W-:Y:S01]  /*0330*/  NOP ;  /* 0x0000000000007918 */ /* 0x008fe20000000000 */
.L_x_5:
[----:B------:R-:W-:Y:S05]  /*0340*/  BSYNC.RECONVERGENT B0 ;  /* 0x0000000000007941 */ /* 0x000fea0003800200 */
.L_x_4:
[----:B------:R-:W-:Y:S04]  /*0350*/  BSSY.RECONVERGENT B0, `(.L_x_6) ;  /* 0x000000a000007945 */ /* 0x000fe80003800200 */
        /* <DEDUP_REMOVED lines=9> */
.L_x_7:
[----:B------:R-:W-:Y:S05]  /*03f0*/  BSYNC.RECONVERGENT B0 ;  /* 0x0000000000007941 */ /* 0x000fea0003800200 */
.L_x_6:
[----:B------:R-:W3:Y:S01]  /*0400*/  LDCU.64 UR8, c[0x0][0x888] ;  /* 0x00011100ff0877ac */ /* 0x000ee20008000a00 */
[----:B------:R-:W-:Y:S02]  /*0410*/  UISETP.EQ.U32.AND UP1, UPT, UR6, URZ, UPT ;  /* 0x000000ff0600728c */ /* 0x000fe4000bf22070 */
[----:B------:R-:W-:Y:S02]  /*0420*/  UPLOP3.LUT UP5, UPT, UPT, UPT, UPT, 0x80, 0x8 ;  /* 0x000000000008789c */ /* 0x000fe40003faf070 */
[----:B---3--:R-:W-:-:S04]  /*0430*/  UISETP.NE.U32.AND UP0, UPT, UR8, URZ, UPT ;  /* 0x000000ff0800728c */ /* 0x008fc8000bf05070 */
[----:B------:R-:W-:-:S04]  /*0440*/  UISETP.NE.AND.EX UP0, UPT, UR9, URZ, UPT, UP0 ;  /* 0x000000ff0900728c */ /* 0x000fc8000bf05300 */
[----:B------:R-:W-:-:S04]  /*0450*/  UISETP.EQ.OR.EX UP2, UPT, UR7, URZ, !UP0, UP1 ;  /* 0x000000ff0700728c */ /* 0x000fc8000c742710 */
[----:B------:R-:W-:-:S05]  /*0460*/  UP2UR UR50, UPR, URZ, 0x4 ;  /* 0x00000004ff327883 */ /* 0x000fca0008000000 */
[----:B------:R-:W-:Y:S07]  /*0470*/  BRA.U !UP2, `(.L_x_8) ;  /* 0x000000010a207547 */ /* 0x000fee000b800000 */
[----:B-----5:R-:W-:Y:S01]  /*0480*/  R2UR UR8, R50 ;  /* 0x00000000320872ca */ /* 0x020fe200000e0000 */
[----:B------:R-:W-:Y:S02]  /*0490*/  UISETP.NE.U32.AND UP2, UPT, UR6, URZ, UPT ;  /* 0x000000ff0600728c */ /* 0x000fe4000bf45070 */
[----:B------:R-:W-:Y:S02]  /*04a0*/  USEL UR6, URZ, 0xffffffff, UP0 ;  /* 0xffffffffff067887 */ /* 0x000fe40008000000 */
[----:B------:R-:W-:-:S08]  /*04b0*/  UISETP.NE.AND.EX UP2, UPT, UR7, URZ, UPT, UP2 ;  /* 0x000000ff0700728c */ /* 0x000fd0000bf45320 */
[----:B------:R-:W-:-:S04]  /*04c0*/  UISETP.NE.AND UP1, UPT, UR8, URZ, UPT ;  /* 0x000000ff0800728c */ /* 0x000fc8000bf25270 */
[----:B------:R-:W-:-:S04]  /*04d0*/  @!UP2 USEL UR6, URZ, 0xffffffff, UP1 ;  /* 0xffffffffff06a887 */ /* 0x000fc80008800000 */
[----:B------:R-:W-:-:S04]  /*04e0*/  ULOP3.LUT UR6, UR6, 0x1, URZ, 0xc0, !UPT ;  /* 0x0000000106067892 */ /* 0x000fc8000f8ec0ff */
[----:B------:R-:W-:-:S11]  /*04f0*/  UISETP.NE.U32.AND UP5, UPT, UR6, 0x1, UPT ;  /* 0x000000010600788c */ /* 0x000fd6000bfa5070 */
.L_x_8:
[----:B------:R-:W3:Y:S01]  /*0500*/  SHFL.IDX PT, R0, R97, RZ, 0x1f ;  /* 0x00001fff61007589 */ /* 0x000ee200000e0000 */
[----:B------:R-:W-:-:S04]  /*0510*/  UISETP.NE.AND UP1, UPT, UR10, 0x2, UPT ;  /* 0x000000020a00788c */ /* 0x000fc8000bf25270 */
[----:B------:R-:W-:Y:S02]  /*0520*/  UISETP.EQ.AND UP2, UPT, UR5, URZ, !UP1 ;  /* 0x000000ff0500728c */ /* 0x000fe4000cf42270 */
[----:B------:R-:W-:-:S04]  /*0530*/  USEL UR6, URZ, 0x1, UP1 ;  /* 0x00000001ff067887 */ /* 0x000fc80008800000 */
[----:B------:R-:W-:Y:S02]  /*0540*/  PLOP3.LUT P5, PT, P1, PT, UP2, 0x80, 0x8 ;  /* 0x000000000008781c */ /* 0x000fe40000faf028 */
[----:B---3--:R-:W-:-:S13]  /*0550*/  ISETP.NE.AND P0, PT, R0, RZ, PT ;  /* 0x000000ff0000720c */ /* 0x008fda0003f05270 */
[----:B------:R-:W-:Y:S05]  /*0560*/  @P0 BRA `(.L_x_9) ;  /* 0x0000000000b00947 */ /* 0x000fea0003800000 */
[----:B------:R-:W-:Y:S01]  /*0570*/  ELECT P0, URZ, PT ;  /* 0x0000000000ff782f */ /* 0x000fe20003800000 */
[----:B------:R-:W-:-:S12]  /*0580*/  BSSY.RECONVERGENT B0, `(.L_x_9) ;  /* 0x000002a000007945 */ /* 0x000fd80003800200 */
[----:B------:R-:W-:Y:S05]  /*0590*/  @!P0 BRA `(.L_x_10) ;  /* 0x0000000000a08947 */ /* 0x000fea0003800000 */
[----:B------:R-:W-:Y:S01]  /*05a0*/  UMOV UR8, 0x400 ;  /* 0x0000040000087882 */ /* 0x000fe20000000000 */
[----:B------:R-:W-:Y:S01]  /*05b0*/  UMOV UR7, 0x1 ;  /* 0x0000000100077882 */ /* 0x000fe20000000000 */
[----:B------:R-:W-:Y:S02]  /*05c0*/  ULEA UR8, UR37, UR8, 0x18 ;  /* 0x0000000825087291 */ /* 0x000fe4000f8ec0ff */
[----:B------:R-:W-:-:S04]  /*05d0*/  UIADD3 UR12, UPT, UPT, -UR7, 0x100000, URZ ;  /* 0x00100000070c7890 */ /* 0x000fc8000fffe1ff */
[----:B------:R-:W-:Y:S02]  /*05e0*/  USHF.L.U32 UR13, UR12, 0xb, URZ ;  /* 0x0000000b0c0d7899 */ /* 0x000fe400080006ff */
[----:B------:R-:W-:Y:S01]  /*05f0*/  USHF.L.U32 UR12, UR12, 0x1, URZ ;  /* 0x000000010c0c7899 */ /* 0x000fe200080006ff */
[----:B------:R-:W3:Y:S11]  /*0600*/  FENCE.VIEW.ASYNC.S ;  /* 0x00000000000073c6 */ /* 0x000ef60000000000 */
[----:B---3--:R3:W4:Y:S01]  /*0610*/  SYNCS.EXCH.64 URZ, [UR8], UR12 ;  /* 0x0000000c08ff75b2 */ /* 0x0087220008000100 */
[----:B------:R3:W1:Y:S01]  /*0620*/  SYNCS.EXCH.64 URZ, [UR8+0x80], UR12 ;  /* 0x0000800c08ff75b2 */ /* 0x0006620008000100 */
        /* <DEDUP_REMOVED lines=29> */
[----:B------:R3:W1:Y:S02]  /*0800*/  SYNCS.EXCH.64 URZ, [UR8+0xf8], UR12 ;  /* 0x0000f80c08ff75b2 */ /* 0x0006640008000100 */
[----:B---34-:R-:W-:Y:S01]  /*0810*/  NOP ;  /* 0x0000000000007918 */ /* 0x018fe20000000000 */
.L_x_10:
[----:B------:R-:W-:Y:S05]  /*0820*/  BSYNC.RECONVERGENT B0 ;  /* 0x0000000000007941 */ /* 0x000fea0003800200 */
.L_x_9:
[----:B------:R-:W3:Y:S01]  /*0830*/  SHFL.IDX PT, R0, R97, RZ, 0x1f ;  /* 0x00001fff61007589 */ /* 0x000ee200000e0000 */
[----:B------:R-:W-:Y:S01]  /*0840*/  NOP ;  /* 0x0000000000007918 */ /* 0x000fe20000000000 */
[----:B---3--:R-:W-:-:S13]  /*0850*/  ISETP.NE.AND P0, PT, R0, 0x1, PT ;  /* 0x000000010000780c */ /* 0x008fda0003f05270 */
[----:B------:R-:W-:Y:S05]  /*0860*/  @P0 BRA `(.L_x_11) ;  /* 0x0000000000540947 */ /* 0x000fea0003800000 */
[----:B------:R-:W-:Y:S01]  /*0870*/  UMOV UR9, 0x400 ;  /* 0x0000040000097882 */ /* 0x000fe20000000000 */
[----:B------:R-:W-:Y:S01]  /*0880*/  UMOV UR8, 0x20 ;  /* 0x0000002000087882 */ /* 0x000fe20000000000 */
[----:B------:R-:W-:Y:S01]  /*0890*/  UMOV UR7, 0x80 ;  /* 0x0000008000077882 */ /* 0x000fe20000000000 */
[----:B------:R-:W-:Y:S02]  /*08a0*/  ULEA UR9, UR37, UR9, 0x18 ;  /* 0x0000000925097291 */ /* 0x000fe4000f8ec0ff */
[----:B------:R-:W-:-:S04]  /*08b0*/  UIADD3 UR12, UPT, UPT, -UR8, 0x100000, URZ ;  /* 0x00100000080c7890 */ /* 0x000fc8000fffe1ff */
[----:B------:R-:W-:Y:S02]  /*08c0*/  USHF.L.U32 UR13, UR12, 0xb, URZ ;  /* 0x0000000b0c0d7899 */ /* 0x000fe400080006ff */
[----:B------:R-:W-:Y:S02]  /*08d0*/  USHF.L.U32 UR12, UR12, 0x1, URZ ;  /* 0x000000010c0c7899 */ /* 0x000fe400080006ff */
[----:B------:R-:W-:-:S04]  /*08e0*/  UIADD3 UR14, UPT, UPT, -UR7, 0x100000, URZ ;  /* 0x00100000070e7890 */ /* 0x000fc8000fffe1ff */
[----:B------:R-:W-:Y:S02]  /*08f0*/  USHF.L.U32 UR15, UR14, 0xb, URZ ;  /* 0x0000000b0e0f7899 */ /* 0x000fe400080006ff */
[----:B------:R-:W-:Y:S01]  /*0900*/  USHF.L.U32 UR14, UR14, 0x1, URZ ;  /* 0x000000010e0e7899 */ /* 0x000fe200080006ff */
[----:B------:R-:W-:Y:S01]  /*0910*/  ELECT P0, URZ, PT ;  /* 0x0000000000ff782f */ /* 0x000fe20003800000 */
[----:B------:R-:W3:Y:S02]  /*0920*/  FENCE.VIEW.ASYNC.S ;  /* 0x00000000000073c6 */ /* 0x000ee40000000000 */
[----:B---3--:R3:W4:Y:S08]  /*0930*/  SYNCS.EXCH.64 URZ, [UR9+0x100], UR12 ;  /* 0x0001000c09ff75b2 */ /* 0x0087300008000100 */
[----:B------:R3:W1:Y:S01]  /*0940*/  SYNCS.EXCH.64 URZ, [UR9+0x120], UR14 ;  /* 0x0001200e09ff75b2 */ /* 0x0006620008000100 */
[----:B------:R3:W1:Y:S01]  /*0950*/  SYNCS.EXCH.64 URZ, [UR9+0x108], UR12 ;  /* 0x0001080c09ff75b2 */ /* 0x0006620008000100 */
[----:B------:R3:W1:Y:S01]  /*0960*/  SYNCS.EXCH.64 URZ, [UR9+0x128], UR14 ;  /* 0x0001280e09ff75b2 */ /* 0x0006620008000100 */
[----:B------:R3:W1:Y:S01]  /*0970*/  SYNCS.EXCH.64 URZ, [UR9+0x110], UR12 ;  /* 0x0001100c09ff75b2 */ /* 0x0006620008000100 */
[----:B------:R3:W1:Y:S01]  /*0980*/  SYNCS.EXCH.64 URZ, [UR9+0x130], UR14 ;  /* 0x0001300e09ff75b2 */ /* 0x0006620008000100 */
[----:B------:R3:W1:Y:S01]  /*0990*/  SYNCS.EXCH.64 URZ, [UR9+0x118], UR12 ;  /* 0x0001180c09ff75b2 */ /* 0x0006620008000100 */
[----:B------:R3:W1:Y:S01]  /*09a0*/  SYNCS.EXCH.64 URZ, [UR9+0x138], UR14 ;  /* 0x0001380e09ff75b2 */ /* 0x0006620008000100 */
[----:B------:R-:W-:Y:S01]  /*09b0*/  NOP ;  /* 0x0000000000007918 */ /* 0x000fe20000000000 */
.L_x_11:
[----:B------:R-:W2:Y:S01]  /*09c0*/  SHFL.IDX PT, R0, R97, RZ, 0x1f ;  /* 0x00001fff61007589 */ /* 0x000ea200000e0000 */
[----:B------:R-:W-:Y:S01]  /*09d0*/  NOP ;  /* 0x0000000000007918 */ /* 0x000fe20000000000 */
[----:B--2---:R-:W-:-:S13]  /*09e0*/  ISETP.NE.AND P0, PT, R0, 0x3, PT ;  /* 0x000000030000780c */ /* 0x004fda0003f05270 */
[----:B------:R-:W-:Y:S05]  /*09f0*/  @P0 BRA `(.L_x_12) ;  /* 0x00000000002c0947 */ /* 0x000fea0003800000 */
[----:B------:R-:W-:Y:S01]  /*0a00*/  UMOV UR8, 0x400 ;  /* 0x0000040000087882 */ /* 0x000fe20000000000 */
[----:B------:R-:W-:Y:S01]  /*0a10*/  UMOV UR7, 0x20 ;  /* 0x0000002000077882 */ /* 0x000fe20000000000 */
[----:B------:R-:W-:Y:S02]  /*0a20*/  ULEA UR8, UR37, UR8, 0x18 ;  /* 0x0000000825087291 */ /* 0x000fe4000f8ec0ff */
[----:B---3--:R-:W-:-:S04]  /*0a30*/  UIADD3 UR12, UPT, UPT, -UR7, 0x100000, URZ ;  /* 0x00100000070c7890 */ /* 0x008fc8000fffe1ff */
[----:B------:R-:W-:Y:S02]  /*0a40*/  USHF.L.U32 UR13, UR12, 0xb, URZ ;  /* 0x0000000b0c0d7899 */ /* 0x000fe400080006ff */
[----:B------:R-:W-:Y:S01]  /*0a50*/  USHF.L.U32 UR12, UR12, 0x1, URZ ;  /* 0x000000010c0c7899 */ /* 0x000fe200080006ff */
[----:B------:R-:W-:Y:S01]  /*0a60*/  ELECT P0, URZ, PT ;  /* 0x0000000000ff782f */ /* 0x000fe20003800000 */
[----:B------:R-:W2:Y:S10]  /*0a70*/  FENCE.VIEW.ASYNC.S ;  /* 0x00000000000073c6 */ /* 0x000eb40000000000 */
[----:B--2---:R2:W3:Y:S01]  /*0a80*/  SYNCS.EXCH.64 URZ, [UR8+0x140], UR12 ;  /* 0x0001400c08ff75b2 */ /* 0x0044e20008000100 */
[----:B------:R2:W1:Y:S01]  /*0a90*/  SYNCS.EXCH.64 URZ, [UR8+0x148], UR12 ;  /* 0x0001480c08ff75b2 */ /* 0x0004620008000100 */
[----:B------:R-:W-:Y:S01]  /*0aa0*/  NOP ;  /* 0x0000000000007918 */ /* 0x000fe20000000000 */
.L_x_12:
[----:B------:R-:W4:Y:S01]  /*0ab0*/  SHFL.IDX PT, R0, R97, RZ, 0x1f ;  /* 0x00001fff61007589 */ /* 0x000f2200000e0000 */
[----:B------:R-:W-:Y:S01]  /*0ac0*/  NOP ;  /* 0x0000000000007918 */ /* 0x000fe20000000000 */
[----:B----4-:R-:W-:-:S13]  /*0ad0*/  ISETP.NE.AND P0, PT, R0, 0x4, PT ;  /* 0x000000040000780c */ /* 0x010fda0003f05270 */
[----:B------:R-:W-:Y:S05]  /*0ae0*/  @P0 BRA `(.L_x_13) ;  /* 0x0000000000480947 */ /* 0x000fea0003800000 */
[----:B---3--:R-:W-:Y:S01]  /*0af0*/  UMOV UR9, 0x1e0 ;  /* 0x000001e000097882 */ /* 0x008fe20000000000 */
[----:B--2---:R-:W-:Y:S01]  /*0b00*/  UMOV UR8, 0x400 ;  /* 0x0000040000087882 */ /* 0x004fe20000000000 */
[----:B------:R-:W-:Y:S01]  /*0b10*/  USEL UR9, UR9, 0x1a0, UP5 ;  /* 0x000001a009097887 */ /* 0x000fe2000a800000 */
        /* <DEDUP_REMOVED lines=9> */
[----:B------:R-:W2:Y:S02]  /*0bb0*/  FENCE.VIEW.ASYNC.S ;  /* 0x00000000000073c6 */ /* 0x000ea40000000000 */
[----:B--2---:R4:W2:Y:S08]  /*0bc0*/  SYNCS.EXCH.64 URZ, [UR8+0x150], UR12 ;  /* 0x0001500c08ff75b2 */ /* 0x0048b00008000100 */
[----:B------:R4:W3:Y:S01]  /*0bd0*/  SYNCS.EXCH.64 URZ, [UR8+0x160], UR14 ;  /* 0x0001600e08ff75b2 */ /* 0x0008e20008000100 */
[----:B------:R4:W1:Y:S01]  /*0be0*/  SYNCS.EXCH.64 URZ, [UR8+0x158], UR12 ;  /* 0x0001580c08ff75b2 */ /* 0x0008620008000100 */
[----:B------:R4:W1:Y:S02]  /*0bf0*/  SYNCS.EXCH.64 URZ, [UR8+0x168], UR14 ;  /* 0x0001680e08ff75b2 */ /* 0x0008640008000100 */
[----:B----4-:R-:W-:Y:S01]  /*0c00*/  NOP ;  /* 0x0000000000007918 */ /* 0x010fe20000000000 */
.L_x_13:
[----:B------:R-:W4:Y:S01]  /*0c10*/  SHFL.IDX PT, R0, R97, RZ, 0x1f ;  /* 0x00001fff61007589 */ /* 0x000f2200000e0000 */
[----:B------:R-:W-:Y:S01]  /*0c20*/  NOP ;  /* 0x0000000000007918 */ /* 0x000fe20000000000 */
[----:B----4-:R-:W-:-:S13]  /*0c30*/  ISETP.NE.AND P0, PT, R0, 0x5, PT ;  /* 0x000000050000780c */ /* 0x010fda0003f05270 */
[----:B------:R-:W-:Y:S05]  /*0c40*/  @P0 BRA `(.L_x_14) ;  /* 0x0000000000540947 */ /* 0x000fea0003800000 */
[----:B---3--:R-:W-:Y:S01]  /*0c50*/  UMOV UR9, 0x400 ;  /* 0x0000040000097882 */ /* 0x008fe20000000000 */
[----:B--2---:R-:W-:Y:S01]  /*0c60*/  UMOV UR8, 0x1 ;  /* 0x0000000100087882 */ /* 0x004fe20000000000 */
        /* <DEDUP_REMOVED lines=13> */
[----:B------:R4:W1:Y:S01]  /*0d40*/  SYNCS.EXCH.64 URZ, [UR9+0x198], UR14 ;  /* 0x0001980e09ff75b2 */ /* 0x0008620008000100 */
[----:B------:R4:W1:Y:S01]  /*0d50*/  SYNCS.EXCH.64 URZ, [UR9+0x180], UR12 ;  /* 0x0001800c09ff75b2 */ /* 0x0008620008000100 */
[----:B------:R4:W1:Y:S01]  /*0d60*/  SYNCS.EXCH.64 URZ, [UR9+0x1a0], UR14 ;  /* 0x0001a00e09ff75b2 */ /* 0x0008620008000100 */
[----:B------:R4:W1:Y:S01]  /*0d70*/  SYNCS.EXCH.64 URZ, [UR9+0x188], UR12 ;  /* 0x0001880c09ff75b2 */ /* 0x0008620008000100 */
[----:B------:R4:W1:Y:S02]  /*0d80*/  SYNCS.EXCH.64 URZ, [UR9+0x1a8], UR14 ;  /* 0x0001a80e09ff75b2 */ /* 0x0008640008000100 */
[----:B----4-:R-:W-:Y:S01]  /*0d90*/  NOP ;  /* 0x0000000000007918 */ /* 0x010fe20000000000 */
.L_x_14:
[----:B------:R-:W4:Y:S01]  /*0da0*/  SHFL.IDX PT, R0, R97, RZ, 0x1f ;  /* 0x00001fff61007589 */ /* 0x000f2200000e0000 */
[----:B------:R-:W-:Y:S01]  /*0db0*/  ISETP.NE.OR P1, PT, RZ, UR10, !P1 ;  /* 0x0000000aff007c0c */ /* 0x000fe2000cf25670 */
[----:B------:R-:W-:Y:S01]  /*0dc0*/  NOP ;  /* 0x0000000000007918 */ /* 0x000fe20000000000 */
[----:B----4-:R-:W-:-:S13]  /*0dd0*/  ISETP.NE.AND P0, PT, R0, 0x3, PT ;  /* 0x000000030000780c */ /* 0x010fda0003f05270 */
[----:B------:R-:W-:Y:S05]  /*0de0*/  @P0 BRA `(.L_x_15) ;  /* 0x0000000000340947 */ /* 0x000fea0003800000 */
[----:B--2---:R-:W-:Y:S01]  /*0df0*/  UMOV UR8, 0x400 ;  /* 0x0000040000087882 */ /* 0x004fe20000000000 */
[----:B------:R-:W-:Y:S01]  /*0e00*/  UMOV UR7, 0x20 ;  /* 0x0000002000077882 */ /* 0x000fe20000000000 */
[----:B------:R-:W-:Y:S02]  /*0e10*/  ULEA UR8, UR37, UR8, 0x18 ;  /* 0x0000000825087291 */ /* 0x000fe4000f8ec0ff */
[----:B---3--:R-:W-:-:S04]  /*0e20*/  UIADD3 UR12, UPT, UPT, -UR7, 0x100000, URZ ;  /* 0x00100000070c7890 */ /* 0x008fc8000fffe1ff */
[----:B------:R-:W-:Y:S02]  /*0e30*/  USHF.L.U32 UR13, UR12, 0xb, URZ ;  /* 0x0000000b0c0d7899 */ /* 0x000fe400080006ff */
[----:B------:R-:W-:Y:S01]  /*0e40*/  USHF.L.U32 UR12, UR12, 0x1, URZ ;  /* 0x000000010c0c7899 */ /* 0x000fe200080006ff */
[----:B------:R-:W-:Y:S01]  /*0e50*/  ELECT P0, URZ, PT ;  /* 0x0000000000ff782f */ /* 0x000fe20003800000 */
[----:B------:R-:W2:Y:S10]  /*0e60*/  FENCE.VIEW.ASYNC.S ;  /* 0x00000000000073c6 */ /* 0x000eb40000000000 */
[----:B--2---:R4:W2:Y:S01]  /*0e70*/  SYNCS.EXCH.64 URZ, [UR8+0x1b0], UR12 ;  /* 0x0001b00c08ff75b2 */ /* 0x0048a20008000100 */
[----:B------:R4:W3:Y:S01]  /*0e80*/  SYNCS.EXCH.64 URZ, [UR8+0x1c0], UR12 ;  /* 0x0001c00c08ff75b2 */ /* 0x0008e20008000100 */
[----:B------:R4:W1:Y:S01]  /*0e90*/  SYNCS.EXCH.64 URZ, [UR8+0x1b8], UR12 ;  /* 0x0001b80c08ff75b2 */ /* 0x0008620008000100 */
[----:B------:R4:W1:Y:S02]  /*0ea0*/  SYNCS.EXCH.64 URZ, [UR8+0x1c8], UR12 ;  /* 0x0001c80c08ff75b2 */ /* 0x0008640008000100 */
[----:B----4-:R-:W-:Y:S01]  /*0eb0*/  NOP ;  /* 0x0000000000007918 */ /* 0x010fe20000000000 */
.L_x_15:
[----:B------:R-:W-:Y:S01]  /*0ec0*/  VOTEU.ALL UP1, P1 ;  /* 0x0000000000ff7886 */ /* 0x000fe20000820000 */
[----:B--2---:R-:W2:Y:S01]  /*0ed0*/  LDCU UR8, c[0x0][0x36c] ;  /* 0x00006d80ff0877ac */ /* 0x004ea20008000800 */
[----:B------:R-:W-:Y:S01]  /*0ee0*/  NOP ;  /* 0x0000000000007918 */ /* 0x000fe20000000000 */
[----:B------:R-:W-:Y:S01]  /*0ef0*/  LOP3.LUT R10, R104, 0x1f, RZ, 0xc0, !PT ;  /* 0x0000001f680a7812 */ /* 0x000fe200078ec0ff */
[----:B---3--:R-:W-:Y:S01]  /*0f00*/  UMOV UR12, 0x20 ;  /* 0x00000020000c7882 */ /* 0x008fe20000000000 */
[----:B------:R-:W-:Y:S01]  /*0f10*/  @!UP1 UMOV UR7, 0x400 ;  /* 0x0000040000079882 */ /* 0x000fe20000000000 */
[----:B------:R-:W-:-:S04]  /*0f20*/  @!UP1 UIADD3 UR12, UPT, UPT, -UR12, 0x100000, URZ ;  /* 0x001000000c0c9890 */ /* 0x000fc8000fffe1ff */
[----:B------:R-:W-:Y:S02]  /*0f30*/  @!UP1 USHF.L.U32 UR13, UR12, 0xb, URZ ;  /* 0x0000000b0c0d9899 */ /* 0x000fe400080006ff */
[----:B------:R-:W-:Y:S02]  /*0f40*/  @!UP1 USHF.L.U32 UR12, UR12, 0x1, URZ ;  /* 0x000000010c0c9899 */ /* 0x000fe400080006ff */
[----:B------:R-:W-:Y:S01]  /*0f50*/  @!UP1 ULEA UR7, UR37, UR7, 0x18 ;  /* 0x0000000725079291 */ /* 0x000fe2000f8ec0ff */
[----:B------:R-:W-:Y:S01]  /*0f60*/  VOTEU.ALL UP1, P1 ;  /* 0x0000000000ff7886 */ /* 0x000fe20000820000 */
[----:B------:R-:W-:Y:S01]  /*0f70*/  UISETP.NE.AND UP4, UPT, UR10, URZ, UPT ;  /* 0x000000ff0a00728c */ /* 0x000fe2000bf85270 */
[----:B------:R-:W3:Y:S09]  /*0f80*/  FENCE.VIEW.ASYNC.S ;  /* 0x00000000000073c6 */ /* 0x000ef20000000000 */
[----:B---3--:R3:W4:Y:S01]  /*0f90*/  @!UP1 SYNCS.EXCH.64 URZ, [UR7+0x1d0], UR12 ;  /* 0x0001d00c07ff95b2 */ /* 0x0087220008000100 */
[----:B--2---:R-:W-:-:S09]  /*0fa0*/  UISETP.EQ.U32.AND UP1, UPT, UR8, 0x1, UPT ;  /* 0x000000010800788c */ /* 0x004fd2000bf22070 */
[----:B------:R-:W-:Y:S05]  /*0fb0*/  BRA.U !UP1, `(.L_x_16) ;  /* 0x0000000109087547 */ /* 0x000fea000b800000 */
[----:B-1--4-:R-:W-:Y:S01]  /*0fc0*/  UCGABAR_ARV ;  /* 0x00000000000079c7 */ /* 0x012fe20008000000 */
[----:B------:R-:W-:Y:S05]  /*0fd0*/  BRA `(.L_x_17) ;  /* 0x0000000000047947 */ /* 0x000fea0003800000 */
.L_x_16:
[----:B-1--4-:R-:W-:Y:S01]  /*0fe0*/  NOP ;  /* 0x0000000000007918 */ /* 0x012fe20000000000 */
.L_x_17:
[----:B------:R-:W1:Y:S01]  /*0ff0*/  S2R R20, SR_CTAID.Y ;  /* 0x0000000000147919 */ /* 0x000e620000002600 */
[----:B------:R-:W-:-:S05]  /*1000*/  CS2R.32 R90, SR_CgaSize ;  /* 0x00000000005a7805 */ /* 0x000fca0000008a00 */
[----:B------:R-:W-:-:S05]  /*1010*/  IMAD R90, R90, -0xa0, RZ ;  /* 0xffffff605a5a7824 */ /* 0x000fca00078e02ff */
[----:B---3--:R-:W-:-:S14]  /*1020*/  R2UR UR7, R90 ;  /* 0x000000005a0772ca */ /* 0x008fdc00000e0000 */
[----:B------:R-:W2:Y:S01]  /*1030*/  LDCU UR7, c[0x0][UR7+0x2b4] ;  /* 0x00005680070777ac */ /* 0x000ea20008000800 */
[----:B------:R-:W-:-:S05]  /*1040*/  CS2R.32 R0, SR_CgaSize ;  /* 0x0000000000007805 */ /* 0x000fca0000008a00 */
[----:B------:R-:W-:-:S06]  /*1050*/  IMAD R0, R0, -0xa0, RZ ;  /* 0xffffff6000007824 */ /* 0x000fcc00078e02ff */
[----:B------:R-:W3:Y:S01]  /*1060*/  LDC R0, c[0x0][R0+0x2a4] ;  /* 0x0000a90000007b82 */ /* 0x000ee20000000800 */
[----:B------:R-:W-:Y:S01]  /*1070*/  PRMT R8, RZ, 0x7610, R8 ;  /* 0x00007610ff087816 */ /* 0x000fe20000000008 */
[----:B------:R-:W4:Y:S01]  /*1080*/  S2R R11, SR_CTAID.X ;  /* 0x00000000000b7919 */ /* 0x000f220000002500 */
[----:B------:R-:W-:-:S05]  /*1090*/  CS2R.32 R90, SR_CgaSize ;  /* 0x00000000005a7805 */ /* 0x000fca0000008a00 */
[----:B------:R-:W-:-:S05]  /*10a0*/  IMAD R90, R90, -0xa0, RZ ;  /* 0xffffff605a5a7824 */ /* 0x000fca00078e02ff */
[----:B------:R-:W-:-:S14]  /*10b0*/  R2UR UR8, R90 ;  /* 0x000000005a0872ca */ /* 0x000fdc00000e0000 */
[----:B------:R-:W3:Y:S01]  /*10c0*/  LDCU UR8, c[0x0][UR8+0x2b0] ;  /* 0x00005600080877ac */ /* 0x000ee20008000800 */
[----:B------:R-:W-:Y:S01]  /*10d0*/  UISETP.NE.AND UP2, UPT, UR10, 0x2, UPT ;  /* 0x000000020a00788c */ /* 0x000fe2000bf45270 */
[----:B------:R-:W2:Y:S01]  /*10e0*/  LDC R9, c[0x0][0xb24] ;  /* 0x0002c900ff097b82 */ /* 0x000ea20000000800 */
[----:B------:R-:W-:-:S05]  /*10f0*/  CS2R.32 R2, SR_CgaSize ;  /* 0x0000000000027805 */ /* 0x000fca0000008a00 */
[----:B------:R-:W-:-:S06]  /*1100*/  IMAD R2, R2, -0xa0, RZ ;  /* 0xffffff6002027824 */ /* 0x000fcc00078e02ff */
[----:B------:R-:W3:Y:S08]  /*1110*/  LDC R2, c[0x0][R2+0x2a0] ;  /* 0x0000a80002027b82 */ /* 0x000ef00000000800 */
[----:B------:R-:W3:Y:S01]  /*1120*/  LDC R40, c[0x0][0xb24] ;  /* 0x0002c900ff287b82 */ /* 0x000ee20000000800 */
[----:B-1----:R-:W-:-:S07]  /*1130*/  I2FP.F32.U32 R3, R20 ;  /* 0x0000001400037245 */ /* 0x002fce0000201000 */
[----:B------:R-:W1:Y:S01]  /*1140*/  S2UR UR36, SR_CTAID.Z ;  /* 0x00000000002479c3 */ /* 0x000e620000002700 */
[----:B--2---:R-:W-:Y:S01]  /*1150*/  ISETP.GE.AND P0, PT, R9, 0x1, PT ;  /* 0x000000010900780c */ /* 0x004fe20003f06270 */
[----:B----4-:R-:W-:Y:S01]  /*1160*/  IMAD.MOV.U32 R21, RZ, RZ, R11 ;  /* 0x000000ffff157224 */ /* 0x010fe200078e000b */
[----:B------:R-:W-:Y:S01]  /*1170*/  I2FP.F32.U32 R4, R11 ;  /* 0x0000000b00047245 */ /* 0x000fe20000201000 */
[----:B------:R-:W-:Y:S01]  /*1180*/  FMUL R3, R3, UR7 ;  /* 0x0000000703037c20 */ /* 0x000fe20008400000 */
[----:B------:R-:W2:Y:S03]  /*1190*/  LDCU UR7, c[0x0][0xb30] ;  /* 0x00016600ff0777ac */ /* 0x000ea60008000800 */
[----:B---3--:R-:W-:Y:S01]  /*11a0*/  FMUL R4, R4, UR8 ;  /* 0x0000000804047c20 */ /* 0x008fe20008400000 */
[----:B------:R-:W3:Y:S08]  /*11b0*/  F2I.U32.TRUNC.NTZ R83, R3 ;  /* 0x0000000300537305 */ /* 0x000ef0000020f000 */
[----:B------:R-:W4:Y:S01]  /*11c0*/  F2I.U32.TRUNC.NTZ R90, R4 ;  /* 0x00000004005a7305 */ /* 0x000f22000020f000 */
[----:B--2---:R-:W-:Y:S01]  /*11d0*/  UISETP.NE.AND UP3, UPT, UR7, 0x1, UPT ;  /* 0x000000010700788c */ /* 0x004fe2000bf65270 */
[----:B---3--:R-:W-:-:S05]  /*11e0*/  IADD3 R83, PT, PT, -R83, RZ, RZ ;  /* 0x000000ff53537210 */ /* 0x008fca0007ffe1ff */
[----:B------:R-:W-:Y:S01]  /*11f0*/  IMAD R83, R0, R83, R20 ;  /* 0x0000005300537224 */ /* 0x000fe200078e0214 */
[----:B------:R-:W-:Y:S01]  /*1200*/  PRMT R0, RZ, 0x7610, R0 ;  /* 0x00007610ff007816 */ /* 0x000fe20000000000 */
[----:B----4-:R-:W-:-:S04]  /*1210*/  IMAD.MOV R90, RZ, RZ, -R90 ;  /* 0x000000ffff5a7224 */ /* 0x010fc800078e0a5a */
[----:B------:R-:W-:Y:S01]  /*1220*/  IMAD R90, R2, R90, R11 ;  /* 0x0000005a025a7224 */ /* 0x000fe200078e020b */
[----:B-1----:R-:W-:Y:S06]  /*1230*/  BRA.U UP4, `(.L_x_18) ;  /* 0x0000000104247547 */ /* 0x002fec000b800000 */
[----:B------:R-:W-:Y:S01]  /*1240*/  ISETP.NE.AND P1, PT, R83, RZ, PT ;  /* 0x000000ff5300720c */ /* 0x000fe20003f25270 */
[----:B------:R-:W-:Y:S01]  /*1250*/  IMAD.MOV.U32 R0, RZ, RZ, 0x3 ;  /* 0x00000003ff007424 */ /* 0x000fe200078e00ff */
[C---:B------:R-:W-:Y:S02]  /*1260*/  LOP3.LUT R3, R90.reuse, 0xfffffffe, RZ, 0xc0, !PT ;  /* 0xfffffffe5a037812 */ /* 0x040fe400078ec0ff */
[----:B------:R-:W-:Y:S02]  /*1270*/  ISETP.LT.U32.OR P1, PT, R90, 0x2, !P1 ;  /* 0x000000025a00780c */ /* 0x000fe40004f21470 */
[----:B------:R-:W-:Y:S02]  /*1280*/  SHF.L.U32 R0, R0, R3, RZ ;  /* 0x0000000300007219 */ /* 0x000fe400000006ff */
[----:B------:R-:W-:Y:S02]  /*1290*/  SEL R5, RZ, 0x1, !P1 ;  /* 0x00000001ff057807 */ /* 0x000fe40004800000 */
[----:B------:R-:W-:-:S05]  /*12a0*/  SEL R2, RZ, 0x2, !P1 ;  /* 0x00000002ff027807 */ /* 0x000fca0004800000 */
[----:B------:R-:W-:-:S05]  /*12b0*/  IMAD.IADD R2, R5, 0x1, R2 ;  /* 0x0000000105027824 */ /* 0x000fca00078e0202 */
[----:B------:R-:W-:Y:S02]  /*12c0*/  PRMT R8, R2, 0x7610, R8 ;  /* 0x0000761002087816 */ /* 0x000fe40000000008 */
.L_x_18:
[----:B------:R-:W-:Y:S05]  /*12d0*/  @!P0 BRA `(.L_x_19) ;  /* 0x0000000000b88947 */ /* 0x000fea0003800000 */
[----:B------:R-:W1:Y:S01]  /*12e0*/  LDC.64 R4, c[0x0][0xb18] ;  /* 0x0002c600ff047b82 */ /* 0x000e620000000a00 */
[----:B------:R-:W-:-:S07]  /*12f0*/  ISETP.NE.AND P0, PT, R9, 0x1, PT ;  /* 0x000000010900780c */ /* 0x000fce0003f05270 */
[----:B------:R-:W2:Y:S08]  /*1300*/  LDC R14, c[0x0][0xb0c] ;  /* 0x0002c300ff0e7b82 */ /* 0x000eb00000000800 */
[----:B------:R-:W3:Y:S08]  /*1310*/  LDC R13, c[0x0][0x370] ;  /* 0x0000dc00ff0d7b82 */ /* 0x000ef00000000800 */
[----:B------:R-:W4:Y:S01]  /*1320*/  LDC R16, c[0x0][0x374] ;  /* 0x0000dd00ff107b82 */ /* 0x000f220000000800 */
[----:B-1----:R-:W-:-:S07]  /*1330*/  ISETP.NE.AND P1, PT, R4, 0x1, PT ;  /* 0x000000010400780c */ /* 0x002fce0003f25270 */
[----:B------:R-:W3:Y:S01]  /*1340*/  LDC.64 R6, c[0x0][0xb10] ;  /* 0x0002c400ff067b82 */ /* 0x000ee20000000a00 */
[----:B--2---:R-:W-:-:S07]  /*1350*/  ISETP.NE.AND P2, PT, R14, 0x1, PT ;  /* 0x000000010e00780c */ /* 0x004fce0003f45270 */
[----:B------:R-:W1:Y:S08]  /*1360*/  LDC R12, c[0x0][0xb20] ;  /* 0x0002c800ff0c7b82 */ /* 0x000e700000000800 */
[----:B------:R-:W2:Y:S01]  /*1370*/  LDC.64 R2, c[0x0][0xb28] ;  /* 0x0002ca00ff027b82 */ /* 0x000ea20000000a00 */
[----:B----4-:R-:W-:-:S04]  /*1380*/  IMAD.HI.U32 R15, R16, R5, RZ ;  /* 0x00000005100f7227 */ /* 0x010fc800078e00ff */
[----:B------:R-:W-:-:S04]  /*1390*/  IMAD.HI.U32 R5, R20, R5, RZ ;  /* 0x0000000514057227 */ /* 0x000fc800078e00ff */
[----:B---3--:R-:W-:-:S04]  /*13a0*/  IMAD.HI.U32 R18, R13, R6, RZ ;  /* 0x000000060d127227 */ /* 0x008fc800078e00ff */
[C---:B------:R-:W-:Y:S01]  /*13b0*/  IMAD.HI.U32 R22, R11.reuse, R6, RZ ;  /* 0x000000060b167227 */ /* 0x040fe200078e00ff */
[-C--:B------:R-:W-:Y:S02]  /*13c0*/  @P2 SHF.R.U32.HI R13, RZ, R7.reuse, R18 ;  /* 0x00000007ff0d2219 */ /* 0x080fe40000011612 */
[-C--:B-1----:R-:W-:Y:S02]  /*13d0*/  @P1 SHF.R.U32.HI R16, RZ, R12.reuse, R15 ;  /* 0x0000000cff101219 */ /* 0x082fe4000001160f */
[----:B------:R-:W-:Y:S02]  /*13e0*/  SHF.R.U32.HI R5, RZ, R12, R5 ;  /* 0x0000000cff057219 */ /* 0x000fe40000011605 */
[----:B------:R-:W-:Y:S02]  /*13f0*/  SHF.R.U32.HI R22, RZ, R7, R22 ;  /* 0x00000007ff167219 */ /* 0x000fe40000011616 */
[----:B------:R-:W-:Y:S01]  /*1400*/  SEL R5, R20, R5, !P1 ;  /* 0x0000000514057207 */ /* 0x000fe20004800000 */
[----:B--2---:R-:W-:Y:S01]  /*1410*/  IMAD.HI.U32 R18, R16, R2, RZ ;  /* 0x0000000210127227 */ /* 0x004fe200078e00ff */
[----:B------:R-:W-:-:S02]  /*1420*/  SEL R21, R11, R22, !P2 ;  /* 0x000000160b157207 */ /* 0x000fc40005000000 */
[----:B------:R-:W-:Y:S01]  /*1430*/  IADD3 R7, PT, PT, -R5, RZ, RZ ;  /* 0x000000ff05077210 */ /* 0x000fe20007ffe1ff */
[----:B------:R-:W-:Y:S01]  /*1440*/  IMAD.HI.U32 R6, R13, R2, RZ ;  /* 0x000000020d067227 */ /* 0x000fe200078e00ff */
[----:B------:R-:W-:-:S03]  /*1450*/  @P0 SHF.R.U32.HI R16, RZ, R3, R18 ;  /* 0x00000003ff100219 */ /* 0x000fc60000011612 */
[----:B------:R-:W-:Y:S01]  /*1460*/  IMAD R7, R4, R7, R20 ;  /* 0x0000000704077224 */ /* 0x000fe200078e0214 */
[----:B------:R-:W-:Y:S01]  /*1470*/  @P0 SHF.R.U32.HI R13, RZ, R3, R6 ;  /* 0x00000003ff0d0219 */ /* 0x000fe20000011606 */
[----:B------:R-:W-:-:S04]  /*1480*/  IMAD R16, R16, R9, RZ ;  /* 0x0000000910107224 */ /* 0x000fc800078e02ff */
[----:B------:R-:W-:Y:S01]  /*1490*/  IMAD R6, R13, R9, RZ ;  /* 0x000000090d067224 */ /* 0x000fe200078e02ff */
[----:B------:R-:W-:-:S04]  /*14a0*/  ISETP.GE.AND P1, PT, R5, R16, PT ;  /* 0x000000100500720c */ /* 0x000fc80003f26270 */
[----:B------:R-:W-:Y:S01]  /*14b0*/  ISETP.GE.OR P1, PT, R21, R6, P1 ;  /* 0x000000061500720c */ /* 0x000fe20000f26670 */
[----:B------:R-:W-:-:S05]  /*14c0*/  IMAD.HI.U32 R6, R5, R2, RZ ;  /* 0x0000000205067227 */ /* 0x000fca00078e00ff */
[----:B------:R-:W-:-:S04]  /*14d0*/  SHF.R.U32.HI R6, RZ, R3, R6 ;  /* 0x00000003ff067219 */ /* 0x000fc80000011606 */
[----:B------:R-:W-:-:S03]  /*14e0*/  SEL R6, R5, R6, !P0 ;  /* 0x0000000605067207 */ /* 0x000fc60004000000 */
[----:B------:R-:W-:Y:S01]  /*14f0*/  @!P1 IMAD.HI.U32 R12, R21, R2, RZ ;  /* 0x00000002150c9227 */ /* 0x000fe200078e00ff */
[----:B------:R-:W-:-:S04]  /*1500*/  IADD3 R2, PT, PT, -R6, RZ, RZ ;  /* 0x000000ff06027210 */ /* 0x000fc80007ffe1ff */
[----:B------:R-:W-:Y:S01]  /*1510*/  @!P1 SHF.R.U32.HI R12, RZ, R3, R12 ;  /* 0x00000003ff0c9219 */ /* 0x000fe2000001160c */
[----:B------:R-:W-:-:S03]  /*1520*/  IMAD R2, R9, R2, R5 ;  /* 0x0000000209027224 */ /* 0x000fc600078e0205 */
[----:B------:R-:W-:-:S05]  /*1530*/  @!P1 SEL R3, R21, R12, !P0 ;  /* 0x0000000c15039207 */ /* 0x000fca0004000000 */
[--C-:B------:R-:W-:Y:S02]  /*1540*/  @!P1 IMAD.IADD R6, R6, 0x1, -R3.reuse ;  /* 0x0000000106069824 */ /* 0x100fe400078e0a03 */
[----:B------:R-:W-:Y:S01]  /*1550*/  @!P1 IMAD R3, R2, R13, R3 ;  /* 0x0000000d02039224 */ /* 0x000fe200078e0203 */
[----:B------:R-:W-:Y:S01]  /*1560*/  IADD3 R2, PT, PT, -R21, RZ, RZ ;  /* 0x000000ff15027210 */ /* 0x000fe20007ffe1ff */
[----:B------:R-:W-:Y:S02]  /*1570*/  @!P1 IMAD R5, R6, R9, R21 ;  /* 0x0000000906059224 */ /* 0x000fe400078e0215 */
[----:B------:R-:W-:Y:S02]  /*1580*/  @!P1 IMAD.MOV.U32 R21, RZ, RZ, R3 ;  /* 0x000000ffff159224 */ /* 0x000fe400078e0003 */
[----:B------:R-:W-:Y:S02]  /*1590*/  IMAD R2, R14, R2, R11 ;  /* 0x000000020e027224 */ /* 0x000fe400078e020b */
[----:B------:R-:W-:-:S02]  /*15a0*/  IMAD R20, R5, R4, R7 ;  /* 0x0000000405147224 */ /* 0x000fc400078e0207 */
[----:B------:R-:W-:Y:S02]  /*15b0*/  IMAD R21, R21, R14, R2 ;  /* 0x0000000e15157224 */ /* 0x000fe400078e0202 */
.L_x_19:
[----:B------:R-:W-:Y:S05]  /*15c0*/  BRA.U UP3, `(.L_x_20) ;  /* 0x0000000103407547 */ /* 0x000fea000b800000 */
[----:B------:R-:W1:Y:S08]  /*15d0*/  LDC.64 R4, c[0x0][0xb10] ;  /* 0x0002c400ff047b82 */ /* 0x000e700000000a00 */
[----:B------:R-:W2:Y:S08]  /*15e0*/  LDC.64 R2, c[0x0][0xb18] ;  /* 0x0002c600ff027b82 */ /* 0x000eb00000000a00 */
[----:B------:R-:W3:Y:S08]  /*15f0*/  LDC R6, c[0x0][0xb20] ;  /* 0x0002c800ff067b82 */ /* 0x000ef00000000800 */
[----:B------:R-:W4:Y:S01]  /*1600*/  LDC R12, c[0x0][0xb0c] ;  /* 0x0002c300ff0c7b82 */ /* 0x000f220000000800 */
[----:B-1----:R-:W-:-:S05]  /*1610*/  IMAD.HI.U32 R4, R21, R4, RZ ;  /* 0x0000000415047227 */ /* 0x002fca00078e00ff */
[----:B------:R-:W-:Y:S01]  /*1620*/  SHF.R.U32.HI R4, RZ, R5, R4 ;  /* 0x00000005ff047219 */ /* 0x000fe20000011604 */
[----:B--2---:R-:W-:Y:S01]  /*1630*/  IMAD.HI.U32 R3, R20, R3, RZ ;  /* 0x0000000314037227 */ /* 0x004fe200078e00ff */
[----:B------:R-:W-:-:S04]  /*1640*/  ISETP.NE.AND P0, PT, R2, 0x1, PT ;  /* 0x000000010200780c */ /* 0x000fc80003f05270 */
[----:B---3--:R-:W-:-:S04]  /*1650*/  SHF.R.U32.HI R3, RZ, R6, R3 ;  /* 0x00000006ff037219 */ /* 0x008fc80000011603 */
[----:B------:R-:W-:Y:S02]  /*1660*/  SEL R3, R20, R3, !P0 ;  /* 0x0000000314037207 */ /* 0x000fe40004000000 */
[----:B----4-:R-:W-:-:S04]  /*1670*/  ISETP.NE.AND P1, PT, R12, 0x1, PT ;  /* 0x000000010c00780c */ /* 0x010fc80003f25270 */
[----:B------:R-:W-:-:S05]  /*1680*/  SEL R6, R21, R4, !P1 ;  /* 0x0000000415067207 */ /* 0x000fca0004800000 */
[----:B------:R-:W-:Y:S02]  /*1690*/  IMAD.IADD R4, R3, 0x1, -R6 ;  /* 0x0000000103047824 */ /* 0x000fe400078e0a06 */
[----:B------:R-:W-:Y:S02]  /*16a0*/  IMAD.IADD R3, R6, 0x1, -R3 ;  /* 0x0000000106037824 */ /* 0x000fe400078e0a03 */
[----:B------:R-:W-:Y:S02]  /*16b0*/  IMAD R21, R4, R12, R21 ;  /* 0x0000000c04157224 */ /* 0x000fe400078e0215 */
[----:B------:R-:W-:Y:S02]  /*16c0*/  IMAD R20, R3, R2, R20 ;  /* 0x0000000203147224 */ /* 0x000fe400078e0214 */
.L_x_20:
[----:B------:R-:W-:Y:S05]  /*16d0*/  BRA.U !UP1, `(.L_x_21) ;  /* 0x00000001090c7547 */ /* 0x000fea000b800000 */
[----:B------:R-:W-:Y:S01]  /*16e0*/  UCGABAR_WAIT ;  /* 0x0000000000007dc7 */ /* 0x000fe20008000000 */
[----:B------:R-:W-:Y:S01]  /*16f0*/  CCTL.IVALL ;  /* 0x00000000ff00798f */ /* 0x000fe20002000000 */
[----:B------:R-:W-:Y:S05]  /*1700*/  BRA `(.L_x_22) ;  /* 0x0000000000047947 */ /* 0x000fea0003800000 */
.L_x_21:
[----:B------:R-:W-:Y:S06]  /*1710*/  BAR.SYNC.DEFER_BLOCKING 0x0 ;  /* 0x0000000000007b1d */ /* 0x000fec0000010000 */
.L_x_22:
[----:B------:R-:W-:Y:S05]  /*1720*/  BRA.U UP2, `(.L_x_23) ;  /* 0x0000001902647547 */ /* 0x000fea000b800000 */
[----:B------:R-:W1:Y:S01]  /*1730*/  LDCU UR4, c[0x0][0x38c] ;  /* 0x00007180ff0477ac */ /* 0x000e620008000800 */
[----:B------:R-:W2:Y:S01]  /*1740*/  LDC R9, c[0x0][0x370] ;  /* 0x0000dc00ff097b82 */ /* 0x000ea20000000800 */
[C---:B------:R-:W-:Y:S01]  /*1750*/  IMAD.SHL.U32 R17, R11.reuse, 0x80, RZ ;  /* 0x000000800b117824 */ /* 0x040fe200078e00ff */
[----:B------:R-:W-:Y:S01]  /*1760*/  PLOP3.LUT P1, PT, PT, PT, UP5, 0x80, 0x8 ;  /* 0x000000000008781c */ /* 0x000fe20003f2f058 */
[----:B------:R-:W-:Y:S01]  /*1770*/  UISETP.NE.AND UP1, UPT, UR10, URZ, UPT ;  /* 0x000000ff0a00728c */ /* 0x000fe2000bf25270 */
[----:B------:R-:W-:Y:S01]  /*1780*/  ISETP.NE.AND P4, PT, R10, RZ, P5 ;  /* 0x000000ff0a00720c */ /* 0x000fe20002f85270 */
[----:B------:R-:W-:Y:S01]  /*1790*/  IMAD.SHL.U32 R16, R11, 0x40, RZ ;  /* 0x000000400b107824 */ /* 0x000fe200078e00ff */
[----:B------:R-:W-:Y:S01]  /*17a0*/  PLOP3.LUT P1, PT, P1, PT, PT, 0x8, 0x80 ;  /* 0x000000000080781c */ /* 0x000fe20000f2e170 */
[----:B------:R-:W-:Y:S01]  /*17b0*/  IMAD.MOV.U32 R15, RZ, RZ, 0x1 ;  /* 0x00000001ff0f7424 */ /* 0x000fe200078e00ff */
[----:B------:R-:W3:Y:S01]  /*17c0*/  LDC R0, c[0x0][0x374] ;  /* 0x0000dd00ff007b82 */ /* 0x000ee20000000800 */
[----:B------:R-:W-:Y:S01]  /*17d0*/  IMAD.MOV.U32 R14, RZ, RZ, RZ ;  /* 0x000000ffff0e7224 */ /* 0x000fe200078e00ff */
[----:B------:R-:W-:Y:S01]  /*17e0*/  CS2R R12, SRZ ;  /* 0x00000000000c7805 */ /* 0x000fe2000001ff00 */
[----:B------:R-:W-:Y:S01]  /*17f0*/  IMAD.MOV.U32 R10, RZ, RZ, 0x1 ;  /* 0x00000001ff0a7424 */ /* 0x000fe200078e00ff */
[----:B------:R-:W-:Y:S01]  /*1800*/  LOP3.LUT R17, R17, 0x80, RZ, 0xc0, !PT ;  /* 0x0000008011117812 */ /* 0x000fe200078ec0ff */
[----:B------:R-:W4:Y:S01]  /*1810*/  LDCU.64 UR14, c[0x0][0x348] ;  /* 0x00006900ff0e77ac */ /* 0x000f220008000a00 */
[----:B-1----:R-:W-:-:S02]  /*1820*/  UIADD3 UR5, UPT, UPT, UR4, 0x3f, URZ ;  /* 0x0000003f04057890 */ /* 0x002fc4000fffe0ff */
[----:B------:R-:W-:Y:S02]  /*1830*/  USEL UR22, UR6, 0x2, UP1 ;  /* 0x0000000206167887 */ /* 0x000fe40008800000 */
[----:B------:R-:W-:Y:S01]  /*1840*/  USHF.R.S32.HI UR7, URZ, 0x1f, UR5 ;  /* 0x0000001fff077899 */ /* 0x000fe20008011405 */
[----:B------:R-:W-:-:S03]  /*1850*/  UMOV UR23, URZ ;  /* 0x000000ff00177c82 */ /* 0x000fc60008000000 */
[----:B------:R-:W-:Y:S02]  /*1860*/  ULEA.HI UR7, UR7, UR5, URZ, 0x6 ;  /* 0x0000000507077291 */ /* 0x000fe4000f8f30ff */
[----:B------:R-:W-:Y:S02]  /*1870*/  UIADD3 UR5, UPT, UPT, UR4, -0x1, URZ ;  /* 0xffffffff04057890 */ /* 0x000fe4000fffe0ff */
[----:B------:R-:W-:Y:S02]  /*1880*/  USHF.R.S32.HI UR7, URZ, 0x6, UR7 ;  /* 0x00000006ff077899 */ /* 0x000fe40008011407 */
[----:B------:R-:W-:Y:S02]  /*1890*/  UISETP.GE.U32.AND UP2, UPT, UR5, -0x7f, UPT ;  /* 0xffffff810500788c */ /* 0x000fe4000bf46070 */
[----:B------:R-:W-:Y:S02]  /*18a0*/  UISETP.LT.U32.AND UP0, UPT, UR7, 0x10, UPT ;  /* 0x000000100700788c */ /* 0x000fe4000bf01070 */
[----:B------:R-:W-:-:S02]  /*18b0*/  UIADD3 UR4, UPT, UPT, UR4, 0x7e, URZ ;  /* 0x0000007e04047890 */ /* 0x000fc4000fffe0ff */
[----:B------:R-:W-:-:S04]  /*18c0*/  USEL UR5, UR7, 0x10, UP0 ;  /* 0x0000001007057887 */ /* 0x000fc80008000000 */
[----:B------:R-:W-:Y:S02]  /*18d0*/  UIADD3 UR21, UPT, UPT, UR5, -0x1, URZ ;  /* 0xffffffff05157890 */ /* 0x000fe4000fffe0ff */
[----:B------:R-:W-:Y:S02]  /*18e0*/  @UP2 UIADD3 UR21, UPT, UPT, UR5, URZ, URZ ;  /* 0x000000ff05152290 */ /* 0x000fe4000fffe0ff */
[----:B------:R-:W-:Y:S02]  /*18f0*/  UIADD3 UR24, UPT, UPT, UR7, -UR5, URZ ;  /* 0x8000000507187290 */ /* 0x000fe4000fffe0ff */
[----:B------:R-:W-:Y:S02]  /*1900*/  UIADD3 UR13, UPT, UPT, UR21, 0x1, URZ ;  /* 0x00000001150d7890 */ /* 0x000fe4000fffe0ff */
[----:B--2-4-:R-:W-:-:S12]  /*1910*/  UIADD3 UR21, UPT, UPT, -UR21, URZ, URZ ;  /* 0x000000ff15157290 */ /* 0x014fd8000fffe1ff */
.L_x_43:
[----:B------:R-:W-:Y:S01]  /*1920*/  UISETP.NE.AND UP0, UPT, UR37, URZ, UPT ;  /* 0x000000ff2500728c */ /* 0x000fe2000bf05270 */
[----:B------:R-:W1:Y:S08]  /*1930*/  S2UR UR37, SR_CgaCtaId ;  /* 0x00000000002579c3 */ /* 0x000e700000008800 */
[----:B------:R-:W-:Y:S05]  /*1940*/  BRA.U UP0, `(.L_x_24) ;  /* 0x0000000100347547 */ /* 0x000fea000b800000 */
[----:B------:R-:W2:Y:S01]  /*1950*/  S2R R2, SR_CgaCtaId ;  /* 0x0000000000027919 */ /* 0x000ea20000008800 */
[----:B------:R-:W-:-:S04]  /*1960*/  MOV R3, 0x400 ;  /* 0x0000040000037802 */ /* 0x000fc80000000f00 */
[----:B--2---:R-:W-:Y:S02]  /*1970*/  LEA R3, R2, R3, 0x18 ;  /* 0x0000000302037211 */ /* 0x004fe400078ec0ff */
[----:B------:R-:W-:-:S03]  /*1980*/  SHF.L.U32 R2, R10, 0x1f, RZ ;  /* 0x0000001f0a027819 */ /* 0x000fc600000006ff */
[----:B------:R-:W-:-:S04]  /*1990*/  IMAD R3, R12, 0x8, R3 ;  /* 0x000000080c037824 */ /* 0x000fc800078e0203 */
[----:B------:R-:W2:Y:S02]  /*19a0*/  SYNCS.PHASECHK.TRANS64.TRYWAIT P0, [R3+URZ+0x1c0], R2 ;  /* 0x0001c002030075a7 */ /* 0x000ea400080011ff */
[----:B--2---:R-:W-:Y:S05]  /*19b0*/  @!P0 BRA `(.L_x_25) ;  /* 0x0000008800008947 */ /* 0x004fea0003800000 */
.L_x_156:
[----:B------:R-:W-:Y:S01]  /*19c0*/  VIADD R12, R12, 0x1 ;  /* 0x000000010c0c7836 */ /* 0x000fe20000000000 */
[----:B------:R2:W-:Y:S04]  /*19d0*/  SYNCS.ARRIVE.TRANS64.A1T0 RZ, [R3+URZ+0x1b0], RZ ;  /* 0x0001b0ff03ff79a7 */ /* 0x0005e800081000ff */
[----:B------:R-:W-:-:S04]  /*19e0*/  ISETP.NE.AND P0, PT, R12, 0x2, PT ;  /* 0x000000020c00780c */ /* 0x000fc80003f05270 */
[----:B------:R-:W-:Y:S02]  /*19f0*/  SEL R12, R12, RZ, P0 ;  /* 0x000000ff0c0c7207 */ /* 0x000fe40000000000 */
[----:B--2---:R-:W-:-:S04]  /*1a00*/  SEL R3, RZ, 0x1, P0 ;  /* 0x00000001ff037807 */ /* 0x004fc80000000000 */
[----:B------:R-:W-:-:S07]  /*1a10*/  LOP3.LUT R10, R10, R3, RZ, 0x3c, !PT ;  /* 0x000000030a0a7212 */ /* 0x000fce00078e3cff */
.L_x_24:
[----:B------:R-:W-:Y:S01]  /*1a20*/  UMOV UR6, 0x400 ;  /* 0x0000040000067882 */ /* 0x000fe20000000000 */
[----:B------:R-:W-:Y:S01]  /*1a30*/  LEA.HI R3, R21, R21, RZ, 0x1 ;  /* 0x0000001515037211 */ /* 0x000fe200078f08ff */
[----:B-1----:R-:W-:Y:S01]  /*1a40*/  ULEA UR6, UR37, UR6, 0x18 ;  /* 0x0000000625067291 */ /* 0x002fe2000f8ec0ff */
[----:B------:R-:W-:Y:S01]  /*1a50*/  SHF.L.U32 R2, R15, 0x1f, RZ ;  /* 0x0000001f0f027819 */ /* 0x000fe200000006ff */
[----:B------:R-:W-:Y:S01]  /*1a60*/  UISETP.GE.U32.AND UP0, UPT, UR4, 0x7f, UPT ;  /* 0x0000007f0400788c */ /* 0x000fe2000bf06070 */
[----:B------:R-:W-:Y:S01]  /*1a70*/  R2UR UR35, R16 ;  /* 0x00000000102372ca */ /* 0x000fe200000e0000 */
[----:B------:R-:W-:Y:S01]  /*1a80*/  ULEA UR8, UR23, UR6, 0x3 ;  /* 0x0000000617087291 */ /* 0x000fe2000f8e18ff */
[----:B------:R-:W-:Y:S01]  /*1a90*/  IMAD.SHL.U32 R3, R3, 0x40, RZ ;  /* 0x0000004003037824 */ /* 0x000fe200078e00ff */
[----:B------:R-:W-:Y:S01]  /*1aa0*/  R2UR UR11, R17 ;  /* 0x00000000110b72ca */ /* 0x000fe200000e0000 */
[----:B------:R-:W-:-:S03]  /*1ab0*/  UMOV UR25, URZ ;  /* 0x000000ff00197c82 */ /* 0x000fc60008000000 */
[----:B------:R-:W-:-:S03]  /*1ac0*/  LOP3.LUT R3, R3, 0xffffff80, RZ, 0xc0, !PT ;  /* 0xffffff8003037812 */ /* 0x000fc600078ec0ff */
[----:B------:R1:W2:Y:S01]  /*1ad0*/  SYNCS.PHASECHK.TRANS64.TRYWAIT P0, [UR8+0x80], R2 ;  /* 0x00008002ff0075a7 */ /* 0x0002a20008001108 */
[----:B------:R-:W-:Y:S02]  /*1ae0*/  R2UR UR9, R3 ;  /* 0x00000000030972ca */ /* 0x000fe400000e0000 */
[----:B------:R-:W-:-:S11]  /*1af0*/  R2UR UR8, R20 ;  /* 0x00000000140872ca */ /* 0x000fd600000e0000 */
[----:B------:R-:W-:Y:S02]  /*1b00*/  ULOP3.LUT UR35, UR9, 0x40, UR35, 0xf8, !UPT ;  /* 0x0000004009237892 */ /* 0x000fe4000f8ef823 */
[----:B------:R-:W-:Y:S01]  /*1b10*/  ULEA UR11, UR8, UR11, 0x8 ;  /* 0x0000000b080b7291 */ /* 0x000fe2000f8e40ff */
[----:B------:R-:W-:Y:S11]  /*1b20*/  BRA.U !UP0, `(.L_x_26) ;  /* 0x0000000108c07547 */ /* 0x000ff6000b800000 */
[----:B------:R-:W-:Y:S01]  /*1b30*/  UMOV UR16, UR21 ;  /* 0x0000001500107c82 */ /* 0x000fe20008000000 */
[----:B------:R-:W-:Y:S01]  /*1b40*/  UMOV UR17, UR23 ;  /* 0x0000001700117c82 */ /* 0x000fe20008000000 */
[----:B------:R-:W-:-:S05]  /*1b50*/  UMOV UR34, URZ ;  /* 0x000000ff00227c82 */ /* 0x000fca0008000000 */
.L_x_32:
[----:B------:R-:W-:Y:S01]  /*1b60*/  ULEA UR33, UR17, UR6, 0x3 ;  /* 0x0000000611217291 */ /* 0x000fe2000f8e18ff */
[----:B------:R-:W-:Y:S01]  /*1b70*/  @P5 MOV R3, 0x6000 ;  /* 0x0000600000035802 */ /* 0x000fe20000000f00 */
[----:B-12-4-:R-:W-:Y:S10]  /*1b80*/  @P0 BRA `(.L_x_27) ;  /* 0x00000000000c0947 */ /* 0x016ff40003800000 */
[----:B------:R-:W-:-:S04]  /*1b90*/  SHF.L.U32 R5, R15, 0x1f, RZ ;  /* 0x0000001f0f057819 */ /* 0x000fc800000006ff */
[----:B------:R-:W2:Y:S02]  /*1ba0*/  SYNCS.PHASECHK.TRANS64.TRYWAIT P0, [UR33+0x80], R5 ;  /* 0x00008005ff0075a7 */ /* 0x000ea40008001121 */
[----:B--2---:R-:W-:Y:S05]  /*1bb0*/  @!P0 BRA `(.L_x_28) ;  /* 0x0000008400948947 */ /* 0x004fea0003800000 */
.L_x_27:
[----:B------:R2:W-:Y:S01]  /*1bc0*/  @P5 SYNCS.ARRIVE.TRANS64 RZ, [UR33], R3 ;  /* 0x00000003ffff59a7 */ /* 0x0005e20008000021 */
[----:B------:R-:W-:Y:S02]  /*1bd0*/  ULOP3.LUT UR8, UR22, 0x2, URZ, 0xfc, !UPT ;  /* 0x0000000216087892 */ /* 0x000fe4000f8efcff */
[----:B------:R-:W-:Y:S02]  /*1be0*/  UIADD3 UR16, UPT, UPT, UR16, 0x1, URZ ;  /* 0x0000000110107890 */ /* 0x000fe4000fffe0ff */
[----:B------:R-:W-:Y:S02]  /*1bf0*/  UISETP.NE.AND UP0, UPT, UR8, 0x2, UPT ;  /* 0x000000020800788c */ /* 0x000fe4000bf05270 */
[----:B------:R-:W-:-:S07]  /*1c00*/  UISETP.NE.AND UP2, UPT, UR16, 0x1, UPT ;  /* 0x000000011000788c */ /* 0x000fce000bf45270 */
[----:B------:R-:W-:Y:S05]  /*1c10*/  BRA.U UP0, `(.L_x_29) ;  /* 0x0000000100047547 */ /* 0x000fea000b800000 */
[----:B------:R-:W-:Y:S05]  /*1c20*/  BPT.TRAP 0x1 ;  /* 0x000000040000795c */ /* 0x000fea0000300000 */
.L_x_29:
[----:B------:R-:W-:Y:S04]  /*1c30*/  BSSY.RECONVERGENT B0, `(.L_x_30) ;  /* 0x0000003000007945 */ /* 0x000fe80003800200 */
[----:B------:R-:W-:Y:S05]  /*1c40*/  @!P4 BRA `(.L_x_31) ;  /* 0x000000000004c947 */ /* 0x000fea0003800000 */
[----:B------:R-:W-:Y:S05]  /*1c50*/  BPT.TRAP 0x1 ;  /* 0x000000040000795c */ /* 0x000fea0000300000 */
.L_x_31:
[----:B------:R-:W-:Y:S05]  /*1c60*/  BSYNC.RECONVERGENT B0 ;  /* 0x0000000000007941 */ /* 0x000fea0003800200 */
.L_x_30:
[----:B------:R-:W-:Y:S02]  /*1c70*/  UIADD3 UR23, UPT, UPT, UR17, 0x1, URZ ;  /* 0x0000000111177890 */ /* 0x000fe4000fffe0ff */
[----:B------:R-:W-:Y:S02]  /*1c80*/  ULEA UR32, UR17, UR6, 0xc ;  /* 0x0000000611207291 */ /* 0x000fe4000f8e60ff */
[----:B------:R-:W-:Y:S02]  /*1c90*/  UISETP.NE.AND UP0, UPT, UR23, 0x10, UPT ;  /* 0x000000101700788c */ /* 0x000fe4000bf05270 */
[----:B------:R-:W-:Y:S02]  /*1ca0*/  UIADD3 UR28, UP1, UPT, UR14, 0x80, URZ ;  /* 0x000000800e1c7890 */ /* 0x000fe4000ff3e0ff */
[----:B------:R-:W-:Y:S02]  /*1cb0*/  USEL UR9, URZ, 0x1, UP0 ;  /* 0x00000001ff097887 */ /* 0x000fe40008000000 */
[----:B------:R-:W-:-:S02]  /*1cc0*/  USEL UR23, UR23, URZ, UP0 ;  /* 0x000000ff17177287 */ /* 0x000fc40008000000 */
[----:B------:R-:W-:Y:S02]  /*1cd0*/  UIADD3 UR26, UP0, UPT, UR14, 0x180, URZ ;  /* 0x000001800e1a7890 */ /* 0x000fe4000ff1e0ff */
[----:B------:R-:W-:Y:S01]  /*1ce0*/  ULEA UR8, UR23, UR6, 0x3 ;  /* 0x0000000617087291 */ /* 0x000fe2000f8e18ff */
[----:B------:R-:W-:Y:S01]  /*1cf0*/  LOP3.LUT R15, R15, UR9, RZ, 0x3c, !PT ;  /* 0x000000090f0f7c12 */ /* 0x000fe2000f8e3cff */
[----:B------:R-:W-:Y:S02]  /*1d00*/  ULOP3.LUT UR33, UR33, 0xfefffff8, URZ, 0xc0, !UPT ;  /* 0xfefffff821217892 */ /* 0x000fe4000f8ec0ff */
[----:B------:R-:W-:Y:S01]  /*1d10*/  UIADD3.X UR29, UPT, UPT, URZ, UR15, URZ, UP1, !UPT ;  /* 0x0000000fff1d7290 */ /* 0x000fe20008ffe4ff */
[----:B-1----:R-:W-:Y:S01]  /*1d20*/  SHF.L.U32 R2, R15, 0x1f, RZ ;  /* 0x0000001f0f027819 */ /* 0x002fe200000006ff */
[----:B------:R-:W-:Y:S02]  /*1d30*/  UIADD3 UR32, UPT, UPT, UR32, 0x6400, URZ ;  /* 0x0000640020207890 */ /* 0x000fe4000fffe0ff */
[----:B------:R-:W-:Y:S01]  /*1d40*/  UIADD3.X UR27, UPT, UPT, URZ, UR15, URZ, UP0, !UPT ;  /* 0x0000000fff1b7290 */ /* 0x000fe200087fe4ff */
[----:B------:R4:W1:Y:S01]  /*1d50*/  SYNCS.PHASECHK.TRANS64.TRYWAIT P0, [UR8+0x80], R2 ;  /* 0x00008002ff0075a7 */ /* 0x0008620008001108 */
[----:B------:R-:W-:Y:S01]  /*1d60*/  ULEA UR8, UR17, UR6, 0xd ;  /* 0x0000000611087291 */ /* 0x000fe2000f8e68ff */
[----:B------:R-:W-:Y:S01]  /*1d70*/  UMOV UR18, 0x0 ;  /* 0x0000000000127882 */ /* 0x000fe20000000000 */
[----:B------:R-:W-:-:S02]  /*1d80*/  UMOV UR19, 0x10000000 ;  /* 0x1000000000137882 */ /* 0x000fc40000000000 */
[----:B------:R-:W-:Y:S01]  /*1d90*/  UIADD3 UR8, UPT, UPT, UR8, 0x16400, URZ ;  /* 0x0001640008087890 */ /* 0x000fe2000fffe0ff */
[----:B------:R2:W-:Y:S01]  /*1da0*/  UTMALDG.3D.2CTA [UR32], [UR28], desc[UR18] ;  /* 0x000012201c0075b4 */ /* 0x0005e20008211000 */
[----:B------:R-:W-:Y:S01]  /*1db0*/  UMOV UR10, UR34 ;  /* 0x00000022000a7c82 */ /* 0x000fe20008000000 */
[----:B------:R-:W-:Y:S01]  /*1dc0*/  UMOV UR12, UR36 ;  /* 0x00000024000c7c82 */ /* 0x000fe20008000000 */
[----:B------:R-:W-:Y:S01]  /*1dd0*/  UMOV UR9, UR33 ;  /* 0x0000002100097c82 */ /* 0x000fe20008000000 */
[----:B------:R-:W-:Y:S01]  /*1de0*/  UMOV UR25, UR13 ;  /* 0x0000000d00197c82 */ /* 0x000fe20008000000 */
[----:B------:R-:W-:-:S03]  /*1df0*/  UMOV UR17, UR23 ;  /* 0x0000001700117c82 */ /* 0x000fc60008000000 */
[----:B------:R4:W-:Y:S01]  /*1e00*/  UTMALDG.3D.2CTA [UR8], [UR26], desc[UR18] ;  /* 0x000012081a0075b4 */ /* 0x0009e20008211000 */
[----:B--2---:R-:W-:Y:S01]  /*1e10*/  UIADD3 UR34, UPT, UPT, UR34, 0x40, URZ ;  /* 0x0000004022227890 */ /* 0x004fe2000fffe0ff */
[----:B------:R-:W-:Y:S11]  /*1e20*/  BRA.U UP2, `(.L_x_32) ;  /* 0xfffffffd024c7547 */ /* 0x000ff6000b83ffff */
.L_x_26:
[----:B----4-:R-:W-:Y:S01]  /*1e30*/  ULEA UR8, UR23, UR6, 0x3 ;  /* 0x0000000617087291 */ /* 0x010fe2000f8e18ff */
[----:B-1----:R-:W-:Y:S01]  /*1e40*/  SHF.L.U32 R2, R15, 0x1f, RZ ;  /* 0x0000001f0f027819 */ /* 0x002fe200000006ff */
[----:B------:R-:W-:Y:S01]  /*1e50*/  @!P1 SYNCS.ARRIVE.TRANS64.A1T0 RZ, [UR6+0x148], RZ ;  /* 0x000148ffffff99a7 */ /* 0x000fe20008100006 */
[----:B------:R-:W-:-:S06]  /*1e60*/  UISETP.GT.AND UP0, UPT, UR7, UR5, UPT ;  /* 0x000000050700728c */ /* 0x000fcc000bf04270 */
[----:B--2---:R1:W2:Y:S03]  /*1e70*/  SYNCS.PHASECHK.TRANS64.TRYWAIT P0, [UR8+0x80], R2 ;  /* 0x00008002ff0075a7 */ /* 0x0042a60008001108 */
[----:B------:R-:W-:Y:S05]  /*1e80*/  BRA.U !UP0, `(.L_x_33) ;  /* 0x0000000108c07547 */ /* 0x000fea000b800000 */
[----:B------:R-:W-:Y:S01]  /*1e90*/  UIADD3 UR26, UPT, UPT, UR24, UR25, URZ ;  /* 0x00000019181a7290 */ /* 0x000fe2000fffe0ff */
[----:B------:R-:W-:-:S11]  /*1ea0*/  UMOV UR27, UR23 ;  /* 0x00000017001b7c82 */ /* 0x000fd60008000000 */
.L_x_39:
[----:B------:R-:W-:Y:S01]  /*1eb0*/  ULEA UR17, UR27, UR6, 0x3 ;  /* 0x000000061b117291 */ /* 0x000fe2000f8e18ff */
[----:B--2---:R-:W-:Y:S01]  /*1ec0*/  @P5 MOV R3, 0x6000 ;  /* 0x0000600000035802 */ /* 0x004fe20000000f00 */
[----:B-12---:R-:W-:Y:S10]  /*1ed0*/  @P0 BRA `(.L_x_34) ;  /* 0x00000000000c0947 */ /* 0x006ff40003800000 */
[----:B------:R-:W-:-:S04]  /*1ee0*/  SHF.L.U32 R5, R15, 0x1f, RZ ;  /* 0x0000001f0f057819 */ /* 0x000fc800000006ff */
[----:B------:R-:W2:Y:S02]  /*1ef0*/  SYNCS.PHASECHK.TRANS64.TRYWAIT P0, [UR17+0x80], R5 ;  /* 0x00008005ff0075a7 */ /* 0x000ea40008001111 */
[----:B--2---:R-:W-:Y:S05]  /*1f00*/  @!P0 BRA `(.L_x_35) ;  /* 0x0000008000d88947 */ /* 0x004fea0003800000 */
.L_x_34:
[----:B------:R2:W-:Y:S01]  /*1f10*/  @P5 SYNCS.ARRIVE.TRANS64 RZ, [UR17], R3 ;  /* 0x00000003ffff59a7 */ /* 0x0005e20008000011 */
[----:B------:R-:W-:-:S04]  /*1f20*/  ULOP3.LUT UR8, UR22, 0x2, URZ, 0xfc, !UPT ;  /* 0x0000000216087892 */ /* 0x000fc8000f8efcff */
[----:B------:R-:W-:-:S09]  /*1f30*/  UISETP.NE.AND UP0, UPT, UR8, 0x2, UPT ;  /* 0x000000020800788c */ /* 0x000fd2000bf05270 */
[----:B------:R-:W-:Y:S05]  /*1f40*/  BRA.U UP0, `(.L_x_36) ;  /* 0x0000000100047547 */ /* 0x000fea000b800000 */
[----:B------:R-:W-:Y:S05]  /*1f50*/  BPT.TRAP 0x1 ;  /* 0x000000040000795c */ /* 0x000fea0000300000 */
.L_x_36:
[----:B------:R-:W-:Y:S04]  /*1f60*/  BSSY.RECONVERGENT B0, `(.L_x_37) ;  /* 0x0000003000007945 */ /* 0x000fe80003800200 */
[----:B------:R-:W-:Y:S05]  /*1f70*/  @!P4 BRA `(.L_x_38) ;  /* 0x000000000004c947 */ /* 0x000fea0003800000 */
[----:B------:R-:W-:Y:S05]  /*1f80*/  BPT.TRAP 0x1 ;  /* 0x000000040000795c */ /* 0x000fea0000300000 */
.L_x_38:
[----:B------:R-:W-:Y:S05]  /*1f90*/  BSYNC.RECONVERGENT B0 ;  /* 0x0000000000007941 */ /* 0x000fea0003800200 */
.L_x_37:
        /* <DEDUP_REMOVED lines=9> */
[----:B------:R-:W-:Y:S02]  /*2030*/  USHF.L.U32 UR18, UR25, 0x6, URZ ;  /* 0x0000000619127899 */ /* 0x000fe400080006ff */
[----:B------:R-:W-:Y:S01]  /*2040*/  ULOP3.LUT UR17, UR17, 0xfefffff8, URZ, 0xc0, !UPT ;  /* 0xfefffff811117892 */ /* 0x000fe2000f8ec0ff */
[----:B-1----:R-:W-:Y:S01]  /*2050*/  SHF.L.U32 R2, R15, 0x1f, RZ ;  /* 0x0000001f0f027819 */ /* 0x002fe200000006ff */
[----:B------:R-:W-:Y:S02]  /*2060*/  UIADD3 UR16, UPT, UPT, UR16, 0x6400, URZ ;  /* 0x0000640010107890 */ /* 0x000fe4000fffe0ff */
[----:B------:R-:W-:Y:S01]  /*2070*/  UIADD3.X UR33, UPT, UPT, URZ, UR15, URZ, UP1, !UPT ;  /* 0x0000000fff217290 */ /* 0x000fe20008ffe4ff */
[----:B------:R4:W1:Y:S01]  /*2080*/  SYNCS.PHASECHK.TRANS64.TRYWAIT P0, [UR8+0x80], R2 ;  /* 0x00008002ff0075a7 */ /* 0x0008620008001108 */
[----:B------:R-:W-:-:S02]  /*2090*/  ULEA UR8, UR27, UR6, 0xd ;  /* 0x000000061b087291 */ /* 0x000fc4000f8e68ff */
[----:B------:R-:W-:Y:S02]  /*20a0*/  UIADD3.X UR31, UPT, UPT, URZ, UR15, URZ, UP0, !UPT ;  /* 0x0000000fff1f7290 */ /* 0x000fe400087fe4ff */
[----:B------:R-:W-:Y:S01]  /*20b0*/  UIADD3 UR8, UPT, UPT, UR8, 0x16400, URZ ;  /* 0x0001640008087890 */ /* 0x000fe2000fffe0ff */
[----:B------:R-:W-:Y:S01]  /*20c0*/  UMOV UR28, 0x0 ;  /* 0x00000000001c7882 */ /* 0x000fe20000000000 */
[----:B------:R-:W-:Y:S01]  /*20d0*/  UMOV UR29, 0x10000000 ;  /* 0x10000000001d7882 */ /* 0x000fe20000000000 */
[----:B------:R-:W-:Y:S01]  /*20e0*/  UMOV UR19, UR35 ;  /* 0x0000002300137c82 */ /* 0x000fe20008000000 */
[----:B------:R-:W-:Y:S01]  /*20f0*/  UMOV UR20, UR36 ;  /* 0x0000002400147c82 */ /* 0x000fe20008000000 */
[----:B------:R-:W-:Y:S01]  /*2100*/  UMOV UR12, UR36 ;  /* 0x00000024000c7c82 */ /* 0x000fe20008000000 */
[----:B------:R-:W-:Y:S01]  /*2110*/  UMOV UR9, UR17 ;  /* 0x0000001100097c82 */ /* 0x000fe20008000000 */
[----:B------:R-:W-:Y:S01]  /*2120*/  UMOV UR10, UR18 ;  /* 0x00000012000a7c82 */ /* 0x000fe20008000000 */
[----:B------:R4:W-:Y:S01]  /*2130*/  UTMALDG.3D.2CTA [UR16], [UR32], desc[UR28] ;  /* 0x00001c10200075b4 */ /* 0x0009e20008211000 */
[----:B------:R-:W-:Y:S01]  /*2140*/  UIADD3 UR25, UPT, UPT, UR25, 0x1, URZ ;  /* 0x0000000119197890 */ /* 0x000fe2000fffe0ff */
[----:B------:R-:W-:-:S03]  /*2150*/  UMOV UR27, UR23 ;  /* 0x00000017001b7c82 */ /* 0x000fc60008000000 */
[----:B------:R-:W-:Y:S01]  /*2160*/  UISETP.NE.AND UP0, UPT, UR25, UR26, UPT ;  /* 0x0000001a1900728c */ /* 0x000fe2000bf05270 */
[----:B------:R4:W-:Y:S08]  /*2170*/  UTMALDG.3D.2CTA [UR8], [UR30], desc[UR28] ;  /* 0x00001c081e0075b4 */ /* 0x0009f00008211000 */
[----:B----4-:R-:W-:Y:S05]  /*2180*/  BRA.U UP0, `(.L_x_39) ;  /* 0xfffffffd00487547 */ /* 0x010fea000b83ffff */
.L_x_33:
[C---:B-1----:R-:W-:Y:S01]  /*2190*/  LEA R2, R14.reuse, UR6, 0x3 ;  /* 0x000000060e027c11 */ /* 0x042fe2000f8e18ff */
[----:B------:R-:W-:Y:S01]  /*21a0*/  NOP ;  /* 0x0000000000007918 */ /* 0x000fe20000000000 */
[----:B--2---:R-:W-:Y:S02]  /*21b0*/  SHF.L.U32 R3, R13, 0x1f, RZ ;  /* 0x0000001f0d037819 */ /* 0x004fe400000006ff */
[----:B------:R-:W-:Y:S02]  /*21c0*/  LEA R4, R14, UR6, 0x4 ;  /* 0x000000060e047c11 */ /* 0x000fe4000f8e20ff */
[----:B------:R-:W1:Y:S02]  /*21d0*/  SYNCS.PHASECHK.TRANS64.TRYWAIT P0, [R2+URZ+0x150], R3 ;  /* 0x00015003020075a7 */ /* 0x000e6400080011ff */
[----:B-1----:R-:W-:Y:S05]  /*21e0*/  @!P0 BRA `(.L_x_40) ;  /* 0x0000008000388947 */ /* 0x002fea0003800000 */
.L_x_159:
[----:B------:R-:W2:Y:S01]  /*21f0*/  LDS.128 R4, [R4+0x1e0] ;  /* 0x0001e00004047984 */ /* 0x000ea20000000c00 */
[----:B------:R-:W-:Y:S01]  /*2200*/  ISETP.GE.AND P0, PT, R40, 0x1, PT ;  /* 0x000000012800780c */ /* 0x000fe20003f06270 */
[----:B-1----:R-:W-:Y:S01]  /*2210*/  VIADD R2, R2, 0x160 ;  /* 0x0000016002027836 */ /* 0x002fe20000000000 */
[----:B------:R-:W-:Y:S01]  /*2220*/  @!PT LDS RZ, [RZ] ;  /* 0x00000000fffff984 */ /* 0x000fe20000000800 */
[----:B------:R-:W-:Y:S01]  /*2230*/  @!PT LDS RZ, [RZ] ;  /* 0x00000000fffff984 */ /* 0x000fe20000000800 */
[----:B------:R-:W-:Y:S01]  /*2240*/  @!PT LDS RZ, [RZ] ;  /* 0x00000000fffff984 */ /* 0x000fe20000000800 */
[----:B------:R-:W-:Y:S01]  /*2250*/  @!PT LDS RZ, [RZ] ;  /* 0x00000000fffff984 */ /* 0x000fe20000000800 */
[----:B------:R1:W-:Y:S06]  /*2260*/  MEMBAR.ALL.CTA ;  /* 0x0000000000007992 */ /* 0x0003ec0000008000 */
[----:B-1----:R-:W1:Y:S01]  /*2270*/  FENCE.VIEW.ASYNC.S ;  /* 0x00000000000073c6 */ /* 0x002e620000000000 */
[----:B------:R-:W-:-:S04]  /*2280*/  PRMT R2, RZ, 0x654, R2 ;  /* 0x00000654ff027816 */ /* 0x000fc80000000002 */
[----:B-1----:R1:W-:Y:S01]  /*2290*/  SYNCS.ARRIVE.TRANS64.RED.A1T0 RZ, [R2+URZ], RZ ;  /* 0x000000ff02ff79a7 */ /* 0x0023e200081004ff */
[----:B--2---:R-:W-:-:S13]  /*22a0*/  LOP3.LUT P2, RZ, R6, 0x1, RZ, 0xc0, !PT ;  /* 0x0000000106ff7812 */ /* 0x004fda000784c0ff */
[----:B------:R-:W-:Y:S01]  /*22b0*/  @P2 SHF.R.U32.HI R3, RZ, 0x10, R5 ;  /* 0x00000010ff032819 */ /* 0x000fe20000011605 */
[----:B------:R-:W-:Y:S01]  /*22c0*/  VOTEU.ANY UP0, P2 ;  /* 0x0000000000ff7886 */ /* 0x000fe20001000100 */
[----:B------:R-:W-:Y:S02]  /*22d0*/  @P2 MOV R11, R4 ;  /* 0x00000004000b2202 */ /* 0x000fe40000000f00 */
[----:B------:R-:W-:Y:S02]  /*22e0*/  @P2 R2UR.BROADCAST UR8, R3 ;  /* 0x00000000030822ca */ /* 0x000fe400008e0000 */
[----:B------:R-:W-:-:S11]  /*22f0*/  @P2 LOP3.LUT R8, R5, 0xffff, RZ, 0xc0, !PT ;  /* 0x0000ffff05082812 */ /* 0x000fd600078ec0ff */
[----:B------:R-:W-:Y:S01]  /*2300*/  @UP0 UMOV UR36, UR8 ;  /* 0x0000000800240c82 */ /* 0x000fe20008000000 */
[----:B-1----:R-:W-:Y:S05]  /*2310*/  @!P0 BRA `(.L_x_41) ;  /* 0x0000000000b88947 */ /* 0x002fea0003800000 */
[----:B------:R-:W3:Y:S01]  /*2320*/  LDC.64 R4, c[0x0][0xb18] ;  /* 0x0002c600ff047b82 */ /* 0x000ee20000000a00 */
[----:B------:R-:W-:-:S07]  /*2330*/  ISETP.NE.AND P3, PT, R40, 0x1, PT ;  /* 0x000000012800780c */ /* 0x000fce0003f65270 */
[----:B------:R-:W1:Y:S08]  /*2340*/  LDC.64 R6, c[0x0][0xb10] ;  /* 0x0002c400ff067b82 */ /* 0x000e700000000a00 */
[----:B------:R-:W2:Y:S08]  /*2350*/  LDC R18, c[0x0][0xb20] ;  /* 0x0002c800ff127b82 */ /* 0x000eb00000000800 */
[----:B------:R-:W4:Y:S01]  /*2360*/  LDC R20, c[0x0][0xb0c] ;  /* 0x0002c300ff147b82 */ /* 0x000f220000000800 */
[----:B---3--:R-:W-:Y:S01]  /*2370*/  IMAD.HI.U32 R19, R0, R5, RZ ;  /* 0x0000000500137227 */ /* 0x008fe200078e00ff */
[----:B------:R-:W-:-:S03]  /*2380*/  ISETP.NE.AND P0, PT, R4, 0x1, PT ;  /* 0x000000010400780c */ /* 0x000fc60003f05270 */
[----:B------:R-:W-:-:S03]  /*2390*/  IMAD.HI.U32 R5, R8, R5, RZ ;  /* 0x0000000508057227 */ /* 0x000fc600078e00ff */
[----:B------:R-:W3:Y:S01]  /*23a0*/  LDC.64 R2, c[0x0][0xb28] ;  /* 0x0002ca00ff027b82 */ /* 0x000ee20000000a00 */
[----:B-1----:R-:W-:-:S04]  /*23b0*/  IMAD.HI.U32 R22, R9, R6, RZ ;  /* 0x0000000609167227 */ /* 0x002fc800078e00ff */
[----:B------:R-:W-:Y:S01]  /*23c0*/  IMAD.HI.U32 R24, R11, R6, RZ ;  /* 0x000000060b187227 */ /* 0x000fe200078e00ff */
[----:B------:R-:W-:Y:S02]  /*23d0*/  SHF.R.U32.HI R22, RZ, R7, R22 ;  /* 0x00000007ff167219 */ /* 0x000fe40000011616 */
[-C--:B--2---:R-:W-:Y:S02]  /*23e0*/  SHF.R.U32.HI R19, RZ, R18.reuse, R19 ;  /* 0x00000012ff137219 */ /* 0x084fe40000011613 */
[----:B------:R-:W-:Y:S02]  /*23f0*/  SHF.R.U32.HI R5, RZ, R18, R5 ;  /* 0x00000012ff057219 */ /* 0x000fe40000011605 */
[----:B------:R-:W-:Y:S02]  /*2400*/  SEL R19, R0, R19, !P0 ;  /* 0x0000001300137207 */ /* 0x000fe40004000000 */
[----:B------:R-:W-:Y:S02]  /*2410*/  SHF.R.U32.HI R24, RZ, R7, R24 ;  /* 0x00000007ff187219 */ /* 0x000fe40000011618 */
[----:B----4-:R-:W-:-:S02]  /*2420*/  ISETP.NE.AND P1, PT, R20, 0x1, PT ;  /* 0x000000011400780c */ /* 0x010fc40003f25270 */
[----:B------:R-:W-:Y:S02]  /*2430*/  SEL R5, R8, R5, !P0 ;  /* 0x0000000508057207 */ /* 0x000fe40004000000 */
[----:B------:R-:W-:Y:S02]  /*2440*/  SEL R21, R9, R22, !P1 ;  /* 0x0000001609157207 */ /* 0x000fe40004800000 */
[----:B------:R-:W-:Y:S01]  /*2450*/  SEL R7, R11, R24, !P1 ;  /* 0x000000180b077207 */ /* 0x000fe20004800000 */
[----:B---3--:R-:W-:-:S04]  /*2460*/  IMAD.HI.U32 R22, R19, R2, RZ ;  /* 0x0000000213167227 */ /* 0x008fc800078e00ff */
[----:B------:R-:W-:Y:S01]  /*2470*/  IMAD.HI.U32 R6, R21, R2, RZ ;  /* 0x0000000215067227 */ /* 0x000fe200078e00ff */
[----:B------:R-:W-:-:S04]  /*2480*/  @P3 SHF.R.U32.HI R19, RZ, R3, R22 ;  /* 0x00000003ff133219 */ /* 0x000fc80000011616 */
[----:B------:R-:W-:Y:S01]  /*2490*/  @P3 SHF.R.U32.HI R21, RZ, R3, R6 ;  /* 0x00000003ff153219 */ /* 0x000fe20000011606 */
[----:B------:R-:W-:-:S04]  /*24a0*/  IMAD R19, R40, R19, RZ ;  /* 0x0000001328137224 */ /* 0x000fc800078e02ff */
[----:B------:R-:W-:Y:S01]  /*24b0*/  IMAD R6, R40, R21, RZ ;  /* 0x0000001528067224 */ /* 0x000fe200078e02ff */
[C---:B------:R-:W-:Y:S02]  /*24c0*/  ISETP.GE.AND P0, PT, R5.reuse, R19, PT ;  /* 0x000000130500720c */ /* 0x040fe40003f06270 */
[----:B------:R-:W-:Y:S02]  /*24d0*/  IADD3 R19, PT, PT, -R5, RZ, RZ ;  /* 0x000000ff05137210 */ /* 0x000fe40007ffe1ff */
[----:B------:R-:W-:Y:S01]  /*24e0*/  ISETP.GE.OR P0, PT, R7, R6, P0 ;  /* 0x000000060700720c */ /* 0x000fe20000706670 */
[----:B------:R-:W-:-:S04]  /*24f0*/  IMAD.HI.U32 R6, R5, R2, RZ ;  /* 0x0000000205067227 */ /* 0x000fc800078e00ff */
[----:B------:R-:W-:Y:S01]  /*2500*/  IMAD R8, R4, R19, R8 ;  /* 0x0000001304087224 */ /* 0x000fe200078e0208 */
[----:B------:R-:W-:-:S04]  /*2510*/  SHF.R.U32.HI R6, RZ, R3, R6 ;  /* 0x00000003ff067219 */ /* 0x000fc80000011606 */
[----:B------:R-:W-:-:S03]  /*2520*/  SEL R6, R5, R6, !P3 ;  /* 0x0000000605067207 */ /* 0x000fc60005800000 */
[----:B------:R-:W-:-:S04]  /*2530*/  @!P0 IMAD.HI.U32 R18, R7, R2, RZ ;  /* 0x0000000207128227 */ /* 0x000fc800078e00ff */
[----:B------:R-:W-:Y:S01]  /*2540*/  IMAD.MOV R2, RZ, RZ, -R6 ;  /* 0x000000ffff027224 */ /* 0x000fe200078e0a06 */
[----:B------:R-:W-:-:S03]  /*2550*/  @!P0 SHF.R.U32.HI R18, RZ, R3, R18 ;  /* 0x00000003ff128219 */ /* 0x000fc60000011612 */
[----:B------:R-:W-:Y:S01]  /*2560*/  IMAD R2, R40, R2, R5 ;  /* 0x0000000228027224 */ /* 0x000fe200078e0205 */
        /* <DEDUP_REMOVED lines=9> */
.L_x_41:
[----:B------:R-:W1:Y:S02]  /*2600*/  LDCU UR8, c[0x0][0xb30] ;  /* 0x00016600ff0877ac */ /* 0x000e640008000800 */
[----:B-1----:R-:W-:-:S09]  /*2610*/  UISETP.NE.AND UP0, UPT, UR8, 0x1, UPT ;  /* 0x000000010800788c */ /* 0x002fd2000bf05270 */
[----:B------:R-:W-:Y:S05]  /*2620*/  BRA.U UP0, `(.L_x_42) ;  /* 0x0000000100407547 */ /* 0x000fea000b800000 */
[----:B------:R-:W1:Y:S08]  /*2630*/  LDC.64 R4, c[0x0][0xb10] ;  /* 0x0002c400ff047b82 */ /* 0x000e700000000a00 */
[----:B------:R-:W2:Y:S08]  /*2640*/  LDC.64 R2, c[0x0][0xb18] ;  /* 0x0002c600ff027b82 */ /* 0x000eb00000000a00 */
[----:B------:R-:W4:Y:S08]  /*2650*/  LDC R6, c[0x0][0xb20] ;  /* 0x0002c800ff067b82 */ /* 0x000f300000000800 */
[----:B------:R-:W3:Y:S01]  /*2660*/  LDC R18, c[0x0][0xb0c] ;  /* 0x0002c300ff127b82 */ /* 0x000ee20000000800 */
[----:B-1----:R-:W-:-:S05]  /*2670*/  IMAD.HI.U32 R4, R11, R4, RZ ;  /* 0x000000040b047227 */ /* 0x002fca00078e00ff */
[----:B------:R-:W-:Y:S01]  /*2680*/  SHF.R.U32.HI R4, RZ, R5, R4 ;  /* 0x00000005ff047219 */ /* 0x000fe20000011604 */
[----:B--2---:R-:W-:Y:S01]  /*2690*/  IMAD.HI.U32 R3, R8, R3, RZ ;  /* 0x0000000308037227 */ /* 0x004fe200078e00ff */
[----:B------:R-:W-:-:S04]  /*26a0*/  ISETP.NE.AND P0, PT, R2, 0x1, PT ;  /* 0x000000010200780c */ /* 0x000fc80003f05270 */
[----:B----4-:R-:W-:-:S04]  /*26b0*/  SHF.R.U32.HI R3, RZ, R6, R3 ;  /* 0x00000006ff037219 */ /* 0x010fc80000011603 */
[----:B------:R-:W-:Y:S02]  /*26c0*/  SEL R3, R8, R3, !P0 ;  /* 0x0000000308037207 */ /* 0x000fe40004000000 */
[----:B---3--:R-:W-:-:S04]  /*26d0*/  ISETP.NE.AND P1, PT, R18, 0x1, PT ;  /* 0x000000011200780c */ /* 0x008fc80003f25270 */
[----:B------:R-:W-:-:S05]  /*26e0*/  SEL R4, R11, R4, !P1 ;  /* 0x000000040b047207 */ /* 0x000fca0004800000 */
[----:B------:R-:W-:Y:S02]  /*26f0*/  IMAD.IADD R5, R3, 0x1, -R4 ;  /* 0x0000000103057824 */ /* 0x000fe400078e0a04 */
[----:B------:R-:W-:Y:S02]  /*2700*/  IMAD.IADD R3, R4, 0x1, -R3 ;  /* 0x0000000104037824 */ /* 0x000fe400078e0a03 */
[----:B------:R-:W-:Y:S02]  /*2710*/  IMAD R11, R5, R18, R11 ;  /* 0x00000012050b7224 */ /* 0x000fe400078e020b */
[----:B------:R-:W-:-:S07]  /*2720*/  IMAD R8, R3, R2, R8 ;  /* 0x0000000203087224 */ /* 0x000fce00078e0208 */
.L_x_42:
[----:B------:R-:W-:Y:S01]  /*2730*/  VIADD R14, R14, 0x1 ;  /* 0x000000010e0e7836 */ /* 0x000fe20000000000 */
[----:B------:R-:W-:Y:S01]  /*2740*/  PLOP3.LUT P1, PT, PT, PT, PT, 0x80, 0x8 ;  /* 0x000000000008781c */ /* 0x000fe20003f2f070 */
[----:B------:R-:W-:Y:S02]  /*2750*/  IMAD.IADD R21, R11, 0x1, R90 ;  /* 0x000000010b157824 */ /* 0x000fe400078e025a */
[----:B------:R-:W-:Y:S01]  /*2760*/  IMAD.IADD R20, R8, 0x1, R83 ;  /* 0x0000000108147824 */ /* 0x000fe200078e0253 */
[----:B------:R-:W-:-:S04]  /*2770*/  ISETP.NE.AND P0, PT, R14, 0x2, PT ;  /* 0x000000020e00780c */ /* 0x000fc80003f05270 */
[----:B------:R-:W-:Y:S02]  /*2780*/  SEL R2, RZ, 0x1, P0 ;  /* 0x00000001ff027807 */ /* 0x000fe40000000000 */
[----:B------:R-:W-:Y:S02]  /*2790*/  SEL R14, R14, RZ, P0 ;  /* 0x000000ff0e0e7207 */ /* 0x000fe40000000000 */
[----:B------:R-:W-:Y:S01]  /*27a0*/  LOP3.LUT R13, R13, R2, RZ, 0x3c, !PT ;  /* 0x000000020d0d7212 */ /* 0x000fe200078e3cff */
[----:B------:R-:W-:Y:S06]  /*27b0*/  @P2 BRA `(.L_x_43) ;  /* 0xfffffff000582947 */ /* 0x000fec000383ffff */
[----:B------:R-:W-:Y:S01]  /*27c0*/  UIADD3 UR6, UPT, UPT, UR6, 0x80, URZ ;  /* 0x0000008006067890 */ /* 0x000fe2000fffe0ff */
[----:B------:R-:W-:-:S03]  /*27d0*/  SHF.L.U32 R3, R15, 0x1f, RZ ;  /* 0x0000001f0f037819 */ /* 0x000fc600000006ff */
[----:B------:R-:W-:-:S09]  /*27e0*/  ULEA UR4, UR23, UR6, 0x3 ;  /* 0x0000000617047291 */ /* 0x000fd2000f8e18ff */
[----:B------:R-:W1:Y:S02]  /*27f0*/  SYNCS.PHASECHK.TRANS64.TRYWAIT P0, [UR4], R3 ;  /* 0x00000003ff0075a7 */ /* 0x000e640008001104 */
[----:B-1----:R-:W-:Y:S05]  /*2800*/  @!P0 BRA `(.L_x_44) ;  /* 0x0000007800c48947 */ /* 0x002fea0003800000 */
.L_x_161:
[----:B------:R-:W-:-:S04]  /*2810*/  UIADD3 UR5, UPT, UPT, UR23, 0x1, URZ ;  /* 0x0000000117057890 */ /* 0x000fc8000fffe0ff */
[----:B------:R-:W-:-:S04]  /*2820*/  UISETP.NE.AND UP0, UPT, UR5, 0x10, UPT ;  /* 0x000000100500788c */ /* 0x000fc8000bf05270 */
[----:B------:R-:W-:Y:S02]  /*2830*/  USEL UR7, URZ, 0x1, UP0 ;  /* 0x00000001ff077887 */ /* 0x000fe40008000000 */
[----:B------:R-:W-:-:S04]  /*2840*/  USEL UR5, UR5, URZ, UP0 ;  /* 0x000000ff05057287 */ /* 0x000fc80008000000 */
[----:B------:R-:W-:Y:S01]  /*2850*/  ULEA UR4, UR5, UR6, 0x3 ;  /* 0x0000000605047291 */ /* 0x000fe2000f8e18ff */
[----:B------:R-:W-:-:S04]  /*2860*/  LOP3.LUT R2, R15, UR7, RZ, 0x3c, !PT ;  /* 0x000000070f027c12 */ /* 0x000fc8000f8e3cff */
[----:B-1----:R-:W-:-:S04]  /*2870*/  SHF.L.U32 R3, R2, 0x1f, RZ ;  /* 0x0000001f02037819 */ /* 0x002fc800000006ff */
[----:B------:R-:W1:Y:S02]  /*2880*/  SYNCS.PHASECHK.TRANS64.TRYWAIT P0, [UR4], R3 ;  /* 0x00000003ff0075a7 */ /* 0x000e640008001104 */
[----:B-1----:R-:W-:Y:S05]  /*2890*/  @!P0 BRA `(.L_x_45) ;  /* 0x0000007800b88947 */ /* 0x002fea0003800000 */
.L_x_163:
        /* <DEDUP_REMOVED lines=9> */
.L_x_165:
        /* <DEDUP_REMOVED lines=9> */
.L_x_167:
        /* <DEDUP_REMOVED lines=9> */
.L_x_169:
        /* <DEDUP_REMOVED lines=9> */
.L_x_171:
        /* <DEDUP_REMOVED lines=9> */
.L_x_173:
        /* <DEDUP_REMOVED lines=9> */
.L_x_175:
        /* <DEDUP_REMOVED lines=9> */
.L_x_177:
        /* <DEDUP_REMOVED lines=9> */
.L_x_179:
        /* <DEDUP_REMOVED lines=9> */
.L_x_181:
        /* <DEDUP_REMOVED lines=9> */
.L_x_183:
        /* <DEDUP_REMOVED lines=9> */
.L_x_185:
        /* <DEDUP_REMOVED lines=9> */
.L_x_187:
        /* <DEDUP_REMOVED lines=9> */
.L_x_189:
[----:B------:R-:W-:-:S04]  /*2ff0*/  UIADD3 UR5, UPT, UPT, UR5, 0x1, URZ ;  /* 0x0000000105057890 */ /* 0x000fc8000fffe0ff */
[----:B------:R-:W-:-:S04]  /*3000*/  UISETP.NE.AND UP0, UPT, UR5, 0x10, UPT ;  /* 0x000000100500788c */ /* 0x000fc8000bf05270 */
[----:B------:R-:W-:Y:S02]  /*3010*/  USEL UR4, URZ, 0x1, UP0 ;  /* 0x00000001ff047887 */ /* 0x000fe40008000000 */
[----:B------:R-:W-:-:S04]  /*3020*/  USEL UR5, UR5, URZ, UP0 ;  /* 0x000000ff05057287 */ /* 0x000fc80008000000 */
[----:B------:R-:W-:Y:S01]  /*3030*/  ULEA UR5, UR5, UR6, 0x3 ;  /* 0x0000000605057291 */ /* 0x000fe2000f8e18ff */
[----:B-1----:R-:W-:-:S04]  /*3040*/  LOP3.LUT R3, R2, UR4, RZ, 0x3c, !PT ;  /* 0x0000000402037c12 */ /* 0x002fc8000f8e3cff */
[----:B------:R-:W-:Y:S01]  /*3050*/  SHF.L.U32 R3, R3, 0x1f, RZ ;  /* 0x0000001f03037819 */ /* 0x000fe200000006ff */
[----:B---3--:R-:W-:-:S07]  /*3060*/  IMAD.U32 R0, RZ, RZ, UR5 ;  /* 0x00000005ff007e24 */ /* 0x008fce000f8e00ff */
.L_x_59:
[----:B-1----:R1:W2:Y:S02]  /*3070*/  SYNCS.PHASECHK.TRANS64.TRYWAIT P0, [R0+URZ], R3 ;  /* 0x00000003000075a7 */ /* 0x0022a400080011ff */
[----:B--2---:R-:W-:Y:S05]  /*3080*/  @!P0 NANOSLEEP.SYNCS 0x989680 ;  /* 0x009896800000895d */ /* 0x004fea0003900000 */
[----:B------:R-:W2:Y:S02]  /*3090*/  @!P0 SYNCS.PHASECHK.TRANS64 P0, [R0+URZ], R3 ;  /* 0x00000003000085a7 */ /* 0x000ea400080010ff */
[----:B--2---:R-:W-:Y:S05]  /*30a0*/  @P0 EXIT ;  /* 0x000000000000094d */ /* 0x004fea0003800000 */
[----:B------:R-:W-:Y:S05]  /*30b0*/  BRA `(.L_x_59) ;  /* 0xfffffffc00ec7947 */ /* 0x000fea000383ffff */
.L_x_23:
[----:B------:R-:W-:-:S04]  /*30c0*/  UISETP.NE.AND UP1, UPT, UR37, URZ, UPT ;  /* 0x000000ff2500728c */ /* 0x000fc8000bf25270 */
[----:B------:R-:W-:-:S09]  /*30d0*/  UISETP.NE.OR UP1, UPT, UR10, 0x1, UP1 ;  /* 0x000000010a00788c */ /* 0x000fd20008f25670 */
[----:B------:R-:W-:Y:S05]  /*30e0*/  BRA.U UP1, `(.L_x_60) ;  /* 0x00000005014c7547 */ /* 0x000fea000b800000 */
[----:B------:R-:W-:Y:S01]  /*30f0*/  HFMA2 R11, -RZ, RZ, 0, 0 ;  /* 0x00000000ff0b7431 */ /* 0x000fe200000001ff */
[----:B------:R-:W-:Y:S01]  /*3100*/  ISETP.GE.U32.AND P2, PT, R10, 0x2, PT ;  /* 0x000000020a00780c */ /* 0x000fe20003f46070 */
[----:B------:R-:W-:Y:S01]  /*3110*/  IMAD.MOV.U32 R12, RZ, RZ, 0x1 ;  /* 0x00000001ff0c7424 */ /* 0x000fe200078e00ff */
[----:B------:R-:W-:Y:S01]  /*3120*/  CS2R R8, SRZ ;  /* 0x0000000000087805 */ /* 0x000fe2000001ff00 */
[----:B------:R-:W-:Y:S01]  /*3130*/  IMAD.MOV.U32 R3, RZ, RZ, RZ ;  /* 0x000000ffff037224 */ /* 0x000fe200078e00ff */
[----:B------:R-:W-:Y:S01]  /*3140*/  UMOV UR4, 0x400 ;  /* 0x0000040000047882 */ /* 0x000fe20000000000 */
[----:B------:R-:W-:Y:S01]  /*3150*/  UMOV UR6, URZ ;  /* 0x000000ff00067c82 */ /* 0x000fe20008000000 */
[----:B------:R-:W-:-:S12]  /*3160*/  ULEA UR37, UR37, UR4, 0x18 ;  /* 0x0000000425257291 */ /* 0x000fd8000f8ec0ff */
.L_x_64:
[----:B------:R-:W-:Y:S02]  /*3170*/  LEA R0, R3, UR37, 0x3 ;  /* 0x0000002503007c11 */ /* 0x000fe4000f8e18ff */
[----:B------:R-:W-:-:S03]  /*3180*/  SHF.L.U32 R5, R8, 0x1f, RZ ;  /* 0x0000001f08057819 */ /* 0x000fc600000006ff */
[----:B------:R-:W-:Y:S01]  /*3190*/  VIADD R4, R0, 0x1c0 ;  /* 0x000001c000047836 */ /* 0x000fe20000000000 */
[----:B------:R-:W1:Y:S02]  /*31a0*/  SYNCS.PHASECHK.TRANS64.TRYWAIT P0, [R0+URZ+0x1b0], R5 ;  /* 0x0001b005000075a7 */ /* 0x000e6400080011ff */
[----:B-1----:R-:W-:Y:S05]  /*31b0*/  @!P0 BRA `(.L_x_61) ;  /* 0x0000007400c08947 */ /* 0x002fea0003800000 */
.L_x_190:
[----:B------:R-:W-:Y:S01]  /*31c0*/  ULEA UR5, UR6, UR37, 0x3 ;  /* 0x0000002506057291 */ /* 0x000fe2000f8e18ff */
[----:B------:R-:W-:Y:S01]  /*31d0*/  PRMT R4, RZ, 0x654, R4 ;  /* 0x00000654ff047816 */ /* 0x000fe20000000004 */
[----:B-1----:R-:W-:Y:S01]  /*31e0*/  @!P2 IMAD.MOV.U32 R5, RZ, RZ, 0x10 ;  /* 0x00000010ff05a424 */ /* 0x002fe200078e00ff */
[----:B------:R-:W-:Y:S01]  /*31f0*/  SHF.L.U32 R7, R12, 0x1f, RZ ;  /* 0x0000001f0c077819 */ /* 0x000fe200000006ff */
[----:B------:R-:W-:Y:S01]  /*3200*/  UIADD3 UR4, UPT, UPT, UR5, 0x150, URZ ;  /* 0x0000015005047890 */ /* 0x000fe2000fffe0ff */
[----:B------:R1:W-:Y:S05]  /*3210*/  SYNCS.ARRIVE.TRANS64.RED.A1T0 RZ, [R4+URZ], RZ ;  /* 0x000000ff04ff79a7 */ /* 0x0003ea00081004ff */
[----:B------:R-:W-:Y:S01]  /*3220*/  IMAD.U32 R13, RZ, RZ, UR4 ;  /* 0x00000004ff0d7e24 */ /* 0x000fe2000f8e00ff */
[----:B------:R-:W2:Y:S04]  /*3230*/  SYNCS.PHASECHK.TRANS64.TRYWAIT P0, [UR5+0x160], R7 ;  /* 0x00016007ff0075a7 */ /* 0x000ea80008001105 */
[----:B------:R-:W-:Y:S01]  /*3240*/  PRMT R13, R10, 0x654, R13 ;  /* 0x000006540a0d7816 */ /* 0x000fe2000000000d */
[----:B-12---:R-:W-:Y:S06]  /*3250*/  @!P0 BRA `(.L_x_62) ;  /* 0x0000007400ac8947 */ /* 0x006fec0003800000 */
.L_x_192:
[----:B------:R-:W-:Y:S01]  /*3260*/  ULEA UR4, UR6, UR37, 0x4 ;  /* 0x0000002506047291 */ /* 0x000fe2000f8e20ff */
[----:B------:R-:W-:Y:S01]  /*3270*/  SEL R2, R13, R2, !P2 ;  /* 0x000000020d027207 */ /* 0x000fe20005000000 */
[----:B------:R-:W-:Y:S01]  /*3280*/  UIADD3 UR5, UPT, UPT, UR5, 0x150, URZ ;  /* 0x0000015005057890 */ /* 0x000fe2000fffe0ff */
[----:B-1----:R-:W-:Y:S01]  /*3290*/  LEA R0, R11, UR37, 0x3 ;  /* 0x000000250b007c11 */ /* 0x002fe2000f8e18ff */
[----:B------:R-:W-:Y:S01]  /*32a0*/  UIADD3 UR4, UPT, UPT, UR4, 0x1e0, URZ ;  /* 0x000001e004047890 */ /* 0x000fe2000fffe0ff */
[----:B------:R1:W-:Y:S01]  /*32b0*/  @!P2 SYNCS.ARRIVE.TRANS64.RED RZ, [R2+URZ], R5 ;  /* 0x0000000502ffa9a7 */ /* 0x0003e200080004ff */
[----:B------:R-:W-:Y:S01]  /*32c0*/  UIADD3 UR6, UPT, UPT, UR6, 0x1, URZ ;  /* 0x0000000106067890 */ /* 0x000fe2000fffe0ff */
[----:B------:R-:W-:-:S03]  /*32d0*/  VIADD R3, R3, 0x1 ;  /* 0x0000000103037836 */ /* 0x000fc60000000000 */
[----:B------:R-:W-:Y:S02]  /*32e0*/  UISETP.NE.AND UP0, UPT, UR6, 0x2, UPT ;  /* 0x000000020600788c */ /* 0x000fe4000bf05270 */
[----:B------:R-:W-:Y:S01]  /*32f0*/  ISETP.NE.AND P0, PT, R3, 0x2, PT ;  /* 0x000000020300780c */ /* 0x000fe20003f05270 */
[----:B------:R-:W-:Y:S06]  /*3300*/  UGETNEXTWORKID.BROADCAST [UR4], [UR5] ;  /* 0x00000000040073ca */ /* 0x000fec0008000100 */
[----:B------:R-:W-:Y:S02]  /*3310*/  USEL UR4, URZ, 0x1, UP0 ;  /* 0x00000001ff047887 */ /* 0x000fe40008000000 */
[----:B------:R-:W-:-:S04]  /*3320*/  USEL UR6, UR6, URZ, UP0 ;  /* 0x000000ff06067287 */ /* 0x000fc80008000000 */
[----:B------:R-:W-:Y:S02]  /*3330*/  LOP3.LUT R12, R12, UR4, RZ, 0x3c, !PT ;  /* 0x000000040c0c7c12 */ /* 0x000fe4000f8e3cff */
[----:B-1----:R-:W-:-:S04]  /*3340*/  SHF.L.U32 R5, R9, 0x1f, RZ ;  /* 0x0000001f09057819 */ /* 0x002fc800000006ff */
[----:B------:R-:W1:Y:S02]  /*3350*/  SYNCS.PHASECHK.TRANS64.TRYWAIT P1, [R0+URZ+0x150], R5 ;  /* 0x00015005000075a7 */ /* 0x000e6400080211ff */
[----:B-1----:R-:W-:Y:S05]  /*3360*/  @!P1 BRA `(.L_x_63) ;  /* 0x0000007400809947 */ /* 0x002fea0003800000 */
.L_x_193:
[----:B------:R-:W-:Y:S01]  /*3370*/  LEA R4, R11, UR37, 0x4 ;  /* 0x000000250b047c11 */ /* 0x000fe2000f8e20ff */
[----:B-1----:R-:W-:Y:S01]  /*3380*/  VIADD R0, R0, 0x160 ;  /* 0x0000016000007836 */ /* 0x002fe20000000000 */
[----:B------:R-:W-:Y:S01]  /*3390*/  SEL R3, R3, RZ, P0 ;  /* 0x000000ff03037207 */ /* 0x000fe20000000000 */
[----:B------:R-:W-:-:S03]  /*33a0*/  VIADD R11, R11, 0x1 ;  /* 0x000000010b0b7836 */ /* 0x000fc60000000000 */
[----:B------:R-:W1:Y:S01]  /*33b0*/  LDS.128 R4, [R4+0x1e0] ;  /* 0x0001e00004047984 */ /* 0x000e620000000c00 */
[----:B------:R-:W-:Y:S02]  /*33c0*/  PRMT R0, RZ, 0x654, R0 ;  /* 0x00000654ff007816 */ /* 0x000fe40000000000 */
[C---:B------:R-:W-:Y:S01]  /*33d0*/  ISETP.NE.AND P1, PT, R11.reuse, 0x2, PT ;  /* 0x000000020b00780c */ /* 0x040fe20003f25270 */
[----:B------:R-:W-:Y:S01]  /*33e0*/  @!PT LDS RZ, [RZ] ;  /* 0x00000000fffff984 */ /* 0x000fe20000000800 */
[----:B------:R-:W-:Y:S01]  /*33f0*/  @!PT LDS RZ, [RZ] ;  /* 0x00000000fffff984 */ /* 0x000fe20000000800 */
[----:B------:R-:W-:Y:S01]  /*3400*/  @!PT LDS RZ, [RZ] ;  /* 0x00000000fffff984 */ /* 0x000fe20000000800 */
[----:B------:R-:W-:Y:S01]  /*3410*/  @!PT LDS RZ, [RZ] ;  /* 0x00000000fffff984 */ /* 0x000fe20000000800 */
[----:B------:R2:W-:Y:S06]  /*3420*/  MEMBAR.ALL.CTA ;  /* 0x0000000000007992 */ /* 0x0005ec0000008000 */
[----:B--2---:R-:W2:Y:S01]  /*3430*/  FENCE.VIEW.ASYNC.S ;  /* 0x00000000000073c6 */ /* 0x004ea20000000000 */
[----:B------:R-:W-:Y:S01]  /*3440*/  SEL R11, R11, RZ, P1 ;  /* 0x000000ff0b0b7207 */ /* 0x000fe20000800000 */
[----:B--2---:R2:W-:Y:S01]  /*3450*/  SYNCS.ARRIVE.TRANS64.RED.A1T0 RZ, [R0+URZ], RZ ;  /* 0x000000ff00ff79a7 */ /* 0x0045e200081004ff */
[----:B-1----:R-:W-:-:S02]  /*3460*/  LOP3.LUT P3, RZ, R6, 0x1, RZ, 0xc0, !PT ;  /* 0x0000000106ff7812 */ /* 0x002fc4000786c0ff */
[----:B------:R-:W-:-:S04]  /*3470*/  SEL R5, RZ, 0x1, P0 ;  /* 0x00000001ff057807 */ /* 0x000fc80000000000 */
[----:B------:R-:W-:Y:S02]  /*3480*/  LOP3.LUT R8, R8, R5, RZ, 0x3c, !PT ;  /* 0x0000000508087212 */ /* 0x000fe400078e3cff */
[----:B--2---:R-:W-:-:S04]  /*3490*/  SEL R0, RZ, 0x1, P1 ;  /* 0x00000001ff007807 */ /* 0x004fc80000800000 */
[----:B------:R-:W-:Y:S01]  /*34a0*/  LOP3.LUT R9, R9, R0, RZ, 0x3c, !PT ;  /* 0x0000000009097212 */ /* 0x000fe200078e3cff */
[----:B------:R-:W-:Y:S06]  /*34b0*/  @P3 BRA `(.L_x_64) ;  /* 0xfffffffc002c3947 */ /* 0x000fec000383ffff */
[----:B------:R-:W-:Y:S01]  /*34c0*/  ULEA UR5, UR6, UR37, 0x3 ;  /* 0x0000002506057291 */ /* 0x000fe2000f8e18ff */
[----:B------:R-:W-:-:S08]  /*34d0*/  SHF.L.U32 R3, R12, 0x1f, RZ ;  /* 0x0000001f0c037819 */ /* 0x000fd000000006ff */
[----:B------:R-:W1:Y:S02]  /*34e0*/  SYNCS.PHASECHK.TRANS64 P0, [UR5+0x160], R3 ;  /* 0x00016003ff0075a7 */ /* 0x000e640008001005 */
[----:B-1----:R-:W-:Y:S05]  /*34f0*/  @P0 BRA `(.L_x_65) ;  /* 0x0000000000080947 */ /* 0x002fea0003800000 */
[----:B------:R-:W1:Y:S02]  /*3500*/  SYNCS.PHASECHK.TRANS64.TRYWAIT P0, [UR5+0x160], R3 ;  /* 0x00016003ff0075a7 */ /* 0x000e640008001105 */
[----:B-1----:R-:W-:Y:S05]  /*3510*/  @!P0 BRA `(.L_x_66) ;  /* 0x0000007400288947 */ /* 0x002fea0003800000 */
.L_x_65:
[----:B------:R-:W-:-:S04]  /*3520*/  UIADD3 UR4, UPT, UPT, UR6, 0x1, URZ ;  /* 0x0000000106047890 */ /* 0x000fc8000fffe0ff */
[----:B------:R-:W-:-:S04]  /*3530*/  UISETP.NE.AND UP0, UPT, UR4, 0x2, UPT ;  /* 0x000000020400788c */ /* 0x000fc8000bf05270 */
[----:B------:R-:W-:Y:S02]  /*3540*/  USEL UR7, URZ, 0x1, UP0 ;  /* 0x00000001ff077887 */ /* 0x000fe40008000000 */
[----:B------:R-:W-:-:S04]  /*3550*/  USEL UR4, UR4, URZ, UP0 ;  /* 0x000000ff04047287 */ /* 0x000fc80008000000 */
[----:B------:R-:W-:Y:S01]  /*3560*/  ULEA UR4, UR4, UR37, 0x3 ;  /* 0x0000002504047291 */ /* 0x000fe2000f8e18ff */
[----:B-1----:R-:W-:-:S04]  /*3570*/  LOP3.LUT R3, R12, UR7, RZ, 0x3c, !PT ;  /* 0x000000070c037c12 */ /* 0x002fc8000f8e3cff */
[----:B------:R-:W-:-:S04]  /*3580*/  SHF.L.U32 R0, R3, 0x1f, RZ ;  /* 0x0000001f03007819 */ /* 0x000fc800000006ff */
[----:B------:R-:W1:Y:S02]  /*3590*/  SYNCS.PHASECHK.TRANS64 P0, [UR4+0x160], R0 ;  /* 0x00016000ff0075a7 */ /* 0x000e640008001004 */
[----:B-1----:R-:W-:Y:S05]  /*35a0*/  @P0 EXIT ;  /* 0x000000000000094d */ /* 0x002fea0003800000 */
[----:B------:R-:W-:Y:S02]  /*35b0*/  SHF.L.U32 R3, R3, 0x1f, RZ ;  /* 0x0000001f03037819 */ /* 0x000fe400000006ff */
[----:B------:R-:W-:-:S07]  /*35c0*/  MOV R0, UR4 ;  /* 0x0000000400007c02 */ /* 0x000fce0008000f00 */
.L_x_67:
[----:B-1----:R1:W2:Y:S02]  /*35d0*/  SYNCS.PHASECHK.TRANS64.TRYWAIT P0, [R0+URZ+0x160], R3 ;  /* 0x00016003000075a7 */ /* 0x0022a400080011ff */
[----:B--2---:R-:W-:Y:S05]  /*35e0*/  @!P0 NANOSLEEP.SYNCS 0x989680 ;  /* 0x009896800000895d */ /* 0x004fea0003900000 */
[----:B------:R-:W2:Y:S02]  /*35f0*/  @!P0 SYNCS.PHASECHK.TRANS64 P0, [R0+URZ+0x160], R3 ;  /* 0x00016003000085a7 */ /* 0x000ea400080010ff */
[----:B--2---:R-:W-:Y:S05]  /*3600*/  @P0 EXIT ;  /* 0x000000000000094d */ /* 0x004fea0003800000 */
[----:B------:R-:W-:Y:S05]  /*3610*/  BRA `(.L_x_67) ;  /* 0xfffffffc00ec7947 */ /* 0x000fea000383ffff */
.L_x_60:
[----:B------:R-:W-:Y:S05]  /*3620*/  BRA.U UP4, `(.L_x_68) ;  /* 0x0000001104a07547 */ /* 0x000fea000b800000 */
[----:B------:R-:W-:Y:S01]  /*3630*/  UMOV UR6, 0x40 ;  /* 0x0000004000067882 */ /* 0x000fe20000000000 */
[----:B------:R-:W-:Y:S01]  /*3640*/  NOP ;  /* 0x0000000000007918 */ /* 0x000fe20000000000 */
[----:B------:R-:W-:Y:S01]  /*3650*/  ULEA UR6, UR37, UR6, 0x18 ;  /* 0x0000000625067291 */ /* 0x000fe2000f8ec0ff */
[----:B------:R-:W-:Y:S02]  /*3660*/  UMOV UR7, 0x400 ;  /* 0x0000040000077882 */ /* 0x000fe40000000000 */
[----:B------:R-:W-:-:S06]  /*3670*/  ULEA UR37, UR37, UR7, 0x18 ;  /* 0x0000000725257291 */ /* 0x000fcc000f8ec0ff */
[----:B------:R-:W1:Y:S02]  /*3680*/  LDS.U8 R2, [UR6+0x1c] ;  /* 0x00001c06ff027984 */ /* 0x000e640008000000 */
[----:B-1----:R-:W-:-:S13]  /*3690*/  ISETP.NE.AND P0, PT, R2, RZ, PT ;  /* 0x000000ff0200720c */ /* 0x002fda0003f05270 */
[----:B------:R-:W-:Y:S05]  /*36a0*/  @P0 BRA `(.L_x_69) ;  /* 0x0000000400080947 */ /* 0x000fea0003800000 */
[----:B------:R-:W-:Y:S02]  /*36b0*/  UISETP.NE.U32.AND UP0, UPT, UR5, 0x1, UPT ;  /* 0x000000010500788c */ /* 0x000fe4000bf05070 */
[----:B------:R-:W-:-:S07]  /*36c0*/  UIADD3 UR8, UPT, UPT, UR6, 0x8, URZ ;  /* 0x0000000806087890 */ /* 0x000fce000fffe0ff */
[----:B------:R-:W-:Y:S05]  /*36d0*/  BRA.U !UP0, `(.L_x_70) ;  /* 0x00000001089c7547 */ /* 0x000fea000b800000 */
[----:B------:R-:W-:Y:S01]  /*36e0*/  ELECT P0, URZ, PT ;  /* 0x0000000000ff782f */ /* 0x000fe20003800000 */
[----:B------:R-:W-:-:S12]  /*36f0*/  BSSY B0, `(.L_x_70) ;  /* 0x0000025000007945 */ /* 0x000fd80003800000 */
[----:B------:R-:W-:Y:S05]  /*3700*/  @!P0 BRA `(.L_x_71) ;  /* 0x00000000008c8947 */ /* 0x000fea0003800000 */
[----:B------:R-:W-:-:S05]  /*3710*/  UMOV UR7, 0x10 ;  /* 0x0000001000077882 */ /* 0x000fca0000000000 */
[----:B------:R-:W-:Y:S04]  /*3720*/  DEPBAR.LE SB1, 0x36 ;  /* 0x00009d800000791a */ /* 0x000fe80000000000 */
[----:B------:R-:W1:Y:S02]  /*3730*/  UTCATOMSWS.2CTA.FIND_AND_SET.ALIGN UP1, UR7, UR7 ;  /* 0x00000007000775e3 */ /* 0x000e640008220800 */
[----:B-1----:R-:W-:Y:S01]  /*3740*/  MOV R11, UR7 ;  /* 0x00000007000b7c02 */ /* 0x002fe20008000f00 */
[----:B------:R-:W-:Y:S06]  /*3750*/  BRA.U UP1, `(.L_x_72) ;  /* 0x0000000101187547 */ /* 0x000fec000b800000 */
.L_x_73:
[----:B------:R-:W-:Y:S05]  /*3760*/  NANOSLEEP 0x64 ;  /* 0x000000640000795d */ /* 0x000fea0003800000 */
[----:B------:R-:W-:-:S05]  /*3770*/  UMOV UR7, 0x10 ;  /* 0x0000001000077882 */ /* 0x000fca0000000000 */
[----:B------:R-:W-:Y:S04]  /*3780*/  DEPBAR.LE SB1, 0x36 ;  /* 0x00009d800000791a */ /* 0x000fe80000000000 */
[----:B------:R-:W1:Y:S02]  /*3790*/  UTCATOMSWS.2CTA.FIND_AND_SET.ALIGN UP1, UR7, UR7 ;  /* 0x00000007000775e3 */ /* 0x000e640008220800 */
[----:B-1----:R-:W-:Y:S01]  /*37a0*/  MOV R11, UR7 ;  /* 0x00000007000b7c02 */ /* 0x002fe20008000f00 */
[----:B------:R-:W-:Y:S05]  /*37b0*/  BRA.U !UP1, `(.L_x_73) ;  /* 0xfffffffd09e87547 */ /* 0x000fea000b83ffff */
.L_x_72:
[----:B------:R-:W1:Y:S01]  /*37c0*/  LDS R5, [UR6+0x10] ;  /* 0x00001006ff057984 */ /* 0x000e620008000800 */
[----:B------:R-:W-:Y:S01]  /*37d0*/  IMAD.U32 R3, RZ, RZ, UR37 ;  /* 0x00000025ff037e24 */ /* 0x000fe2000f8e00ff */
[----:B------:R-:W-:-:S03]  /*37e0*/  MOV R2, UR4 ;  /* 0x0000000400027c02 */ /* 0x000fc60008000f00 */
[----:B------:R-:W-:Y:S01]  /*37f0*/  VIADD R3, R3, 0x200 ;  /* 0x0000020003037836 */ /* 0x000fe20000000000 */
[----:B-1----:R-:W-:-:S04]  /*3800*/  SHF.L.U32 R5, R5, 0x1f, RZ ;  /* 0x0000001f05057819 */ /* 0x002fc800000006ff */
[----:B------:R-:W1:Y:S02]  /*3810*/  SYNCS.PHASECHK.TRANS64.TRYWAIT P0, [UR6+0x8], R5 ;  /* 0x00000805ff0075a7 */ /* 0x000e640008001106 */
[----:B-1----:R-:W-:Y:S05]  /*3820*/  @P0 BRA `(.L_x_74) ;  /* 0x0000000000080947 */ /* 0x002fea0003800000 */
[----:B------:R-:W1:Y:S02]  /*3830*/  SYNCS.PHASECHK.TRANS64.TRYWAIT P0, [UR6+0x8], R5 ;  /* 0x00000805ff0075a7 */ /* 0x000e640008001106 */
[----:B-1----:R-:W-:Y:S05]  /*3840*/  @!P0 BRA `(.L_x_75) ;  /* 0x0000007000748947 */ /* 0x002fea0003800000 */
.L_x_74:
[----:B-1----:R-:W-:Y:S01]  /*3850*/  HFMA2 R4, -RZ, RZ, 0, 5.9604644775390625e-08 ;  /* 0x00000001ff047431 */ /* 0x002fe200000001ff */
[----:B------:R-:W-:Y:S01]  /*3860*/  UPRMT UR7, UR4, 0x654, UR8 ;  /* 0x0000065404077896 */ /* 0x000fe20008000008 */
[----:B------:R-:W-:Y:S01]  /*3870*/  IMAD.MOV.U32 R6, RZ, RZ, 0xffff ;  /* 0x0000ffffff067424 */ /* 0x000fe200078e00ff */
[----:B------:R-:W-:Y:S01]  /*3880*/  PRMT R2, R2, 0x654, R3 ;  /* 0x0000065402027816 */ /* 0x000fe20000000003 */
[----:B------:R-:W-:Y:S02]  /*3890*/  IMAD.MOV.U32 R5, RZ, RZ, 0x4 ;  /* 0x00000004ff057424 */ /* 0x000fe400078e00ff */
[----:B------:R-:W-:Y:S01]  /*38a0*/  IMAD.SHL.U32 R9, R11, 0x20, RZ ;  /* 0x000000200b097824 */ /* 0x000fe200078e00ff */
[----:B------:R-:W-:Y:S02]  /*38b0*/  MOV R3, UR7 ;  /* 0x0000000700037c02 */ /* 0x000fe40008000f00 */
[-C--:B------:R-:W-:Y:S01]  /*38c0*/  SHF.L.U32 R7, R6, R11.reuse, RZ ;  /* 0x0000000b06077219 */ /* 0x080fe200000006ff */
[----:B------:R1:W-:Y:S01]  /*38d0*/  SYNCS.ARRIVE.TRANS64.RED RZ, [UR7], R5 ;  /* 0x00000005ffff79a7 */ /* 0x0003e20008000407 */
[----:B------:R-:W-:Y:S01]  /*38e0*/  SHF.L.U32 R6, R4, R11, RZ ;  /* 0x0000000b04067219 */ /* 0x000fe200000006ff */
[----:B------:R1:W-:Y:S04]  /*38f0*/  STS [UR37+0x200], R9 ;  /* 0x00020009ff007988 */ /* 0x0003e80008000825 */
[----:B------:R1:W-:Y:S04]  /*3900*/  STAS [R2.64], R11 ;  /* 0x0000000b02007dbd */ /* 0x0003e8000c0008ff */
[----:B------:R1:W-:Y:S04]  /*3910*/  ATOMS.OR RZ, [UR6+0x14], R7 ;  /* 0x00001407ffff798c */ /* 0x0003e8000b000006 */
[----:B------:R1:W-:Y:S04]  /*3920*/  ATOMS.OR RZ, [UR6+0x18], R6 ;  /* 0x00001806ffff798c */ /* 0x0003e8000b000006 */
[----:B------:R1:W-:Y:S02]  /*3930*/  ATOMS.XOR RZ, [UR6+0x10], R4 ;  /* 0x00001004ffff798c */ /* 0x0003e4000b800006 */
.L_x_71:
[----:B------:R-:W-:Y:S05]  /*3940*/  BSYNC B0 ;  /* 0x0000000000007941 */ /* 0x000fea0003800000 */
.L_x_70:
[----:B------:R-:W-:Y:S05]  /*3950*/  BRA.U UP0, `(.L_x_76) ;  /* 0x00000001006c7547 */ /* 0x000fea000b800000 */
[----:B------:R-:W-:-:S03]  /*3960*/  UMOV UR7, 0xffffffff ;  /* 0xffffffff00077882 */ /* 0x000fc60000000000 */
[----:B------:R-:W-:Y:S05]  /*3970*/  BRA.DIV UR7, `(.L_x_77) ;  /* 0x0000007207407947 */ /* 0x000fea000b800000 */
[----:B------:R-:W-:-:S13]  /*3980*/  ELECT P6, URZ, PT ;  /* 0x0000000000ff782f */ /* 0x000fda00038c0000 */
.L_x_197:
[----:B------:R-:W-:Y:S05]  /*3990*/  @!P6 BRA `(.L_x_76) ;  /* 0x00000000005ce947 */ /* 0x000fea0003800000 */
[----:B-1----:R-:W1:Y:S02]  /*39a0*/  LDS R3, [UR6+0x10] ;  /* 0x00001006ff037984 */ /* 0x002e640008000800 */
[----:B-1----:R-:W-:-:S04]  /*39b0*/  SHF.L.U32 R3, R3, 0x1f, RZ ;  /* 0x0000001f03037819 */ /* 0x002fc800000006ff */
[----:B------:R-:W1:Y:S02]  /*39c0*/  SYNCS.PHASECHK.TRANS64.TRYWAIT P0, [UR6+0x8], R3 ;  /* 0x00000803ff0075a7 */ /* 0x000e640008001106 */
[----:B-1----:R-:W-:Y:S05]  /*39d0*/  @P0 BRA `(.L_x_78) ;  /* 0x0000000000080947 */ /* 0x002fea0003800000 */
[----:B------:R-:W1:Y:S02]  /*39e0*/  SYNCS.PHASECHK.TRANS64.TRYWAIT P0, [UR6+0x8], R3 ;  /* 0x00000803ff0075a7 */ /* 0x000e640008001106 */
[----:B-1----:R-:W-:Y:S05]  /*39f0*/  @!P0 BRA `(.L_x_79) ;  /* 0x0000007000408947 */ /* 0x002fea0003800000 */
.L_x_78:
[----:B------:R-:W2:Y:S01]  /*3a00*/  LDS R5, [UR37+0x200] ;  /* 0x00020025ff057984 */ /* 0x000ea20008000800 */
[----:B-1----:R-:W-:Y:S02]  /*3a10*/  HFMA2 R2, -RZ, RZ, 0, 5.9604644775390625e-08 ;  /* 0x00000001ff027431 */ /* 0x002fe400000001ff */
[----:B------:R-:W-:Y:S01]  /*3a20*/  IMAD.MOV.U32 R3, RZ, RZ, 0xffff ;  /* 0x0000ffffff037424 */ /* 0x000fe200078e00ff */
[----:B------:R-:W-:Y:S01]  /*3a30*/  UPRMT UR7, UR4, 0x654, UR8 ;  /* 0x0000065404077896 */ /* 0x000fe20008000008 */
[----:B--2---:R-:W-:-:S03]  /*3a40*/  IMAD.SHL.U32 R4, R5, 0x20, RZ ;  /* 0x0000002005047824 */ /* 0x004fc600078e00ff */
[-C--:B------:R-:W-:Y:S02]  /*3a50*/  SHF.L.U32 R3, R3, R5.reuse, RZ ;  /* 0x0000000503037219 */ /* 0x080fe400000006ff */
[----:B------:R-:W-:Y:S01]  /*3a60*/  SHF.L.U32 R5, R2, R5, RZ ;  /* 0x0000000502057219 */ /* 0x000fe200000006ff */
[----:B------:R2:W-:Y:S04]  /*3a70*/  STS [UR37+0x200], R4 ;  /* 0x00020004ff007988 */ /* 0x0005e80008000825 */
[----:B------:R2:W-:Y:S04]  /*3a80*/  ATOMS.OR RZ, [UR6+0x14], R3 ;  /* 0x00001403ffff798c */ /* 0x0005e8000b000006 */
[----:B------:R2:W-:Y:S01]  /*3a90*/  ATOMS.OR RZ, [UR6+0x18], R5 ;  /* 0x00001805ffff798c */ /* 0x0005e2000b000006 */
[----:B------:R-:W-:Y:S03]  /*3aa0*/  SYNCS.ARRIVE.TRANS64.RED.A1T0 RZ, [UR7], RZ ;  /* 0x000000ffffff79a7 */ /* 0x000fe60008100407 */
[----:B------:R2:W-:Y:S01]  /*3ab0*/  ATOMS.XOR RZ, [UR6+0x10], R2 ;  /* 0x00001002ffff798c */ /* 0x0005e2000b800006 */
[----:B------:R-:W-:Y:S05]  /*3ac0*/  BRA `(.L_x_76) ;  /* 0x0000000000107947 */ /* 0x000fea0003800000 */
.L_x_69:
[----:B------:R-:W-:-:S05]  /*3ad0*/  MOV R2, 0xffffffff ;  /* 0xffffffff00027802 */ /* 0x000fca0000000f00 */
[----:B------:R1:W-:Y:S02]  /*3ae0*/  STS [UR37+0x200], R2 ;  /* 0x00020002ff007988 */ /* 0x0003e40008000825 */
[----:B-1----:R-:W-:Y:S02]  /*3af0*/  MOV R2, 0x3b10 ;  /* 0x00003b1000027802 */ /* 0x002fe40000000f00 */
[----:B-----5:R-:W-:Y:S05]  /*3b00*/  CALL.REL.NOINC `($__internal_1_$__cuda_sm10x_tcgen05_guardrail_trap_phase_invalid_during_alloc) ;  /* 0x0000007800107944 */ /* 0x020fea0003c00000 */
.L_x_76:
[----:B------:R-:W-:Y:S05]  /*3b10*/  WARPSYNC.ALL ;  /* 0x0000000000007948 */ /* 0x000fea0003800000 */
[----:B------:R-:W3:Y:S01]  /*3b20*/  S2UR UR8, SR_CgaCtaId ;  /* 0x00000000000879c3 */ /* 0x000ee20000008800 */
[----:B------:R-:W-:Y:S01]  /*3b30*/  UMOV UR6, 0x400 ;  /* 0x0000040000067882 */ /* 0x000fe20000000000 */
[----:B------:R-:W-:-:S06]  /*3b40*/  NOP ;  /* 0x0000000000007918 */ /* 0x000fcc0000000000 */
[----:B------:R-:W-:Y:S06]  /*3b50*/  BAR.ARV 0x6, 0xa0 ;  /* 0x0182800000007b1d */ /* 0x000fec0000002000 */
[----:B------:R-:W-:Y:S01]  /*3b60*/  LOP3.LUT R0, R0, 0xffff, RZ, 0xc0, !PT ;  /* 0x0000ffff00007812 */ /* 0x000fe200078ec0ff */
[----:B-1----:R-:W-:Y:S01]  /*3b70*/  IMAD.MOV.U32 R9, RZ, RZ, 0x1 ;  /* 0x00000001ff097424 */ /* 0x002fe200078e00ff */
[----:B------:R-:W-:Y:S01]  /*3b80*/  LOP3.LUT R8, R8, 0xffff, RZ, 0xc0, !PT ;  /* 0x0000ffff08087812 */ /* 0x000fe200078ec0ff */
[----:B------:R-:W-:Y:S01]  /*3b90*/  UMOV UR22, URZ ;  /* 0x000000ff00167c82 */ /* 0x000fe20008000000 */
[----:B------:R-:W-:Y:S01]  /*3ba0*/  R2UR UR12, R0 ;  /* 0x00000000000c72ca */ /* 0x000fe200000e0000 */
[----:B------:R-:W-:Y:S01]  /*3bb0*/  UMOV UR21, URZ ;  /* 0x000000ff00157c82 */ /* 0x000fe20008000000 */
[----:B------:R-:W-:Y:S01]  /*3bc0*/  R2UR UR13, R8 ;  /* 0x00000000080d72ca */ /* 0x000fe200000e0000 */
[----:B------:R-:W-:Y:S01]  /*3bd0*/  IMAD.MOV.U32 R8, RZ, RZ, RZ ;  /* 0x000000ffff087224 */ /* 0x000fe200078e00ff */
[----:B------:R-:W-:Y:S01]  /*3be0*/  UMOV UR20, URZ ;  /* 0x000000ff00147c82 */ /* 0x000fe20008000000 */
[----:B------:R-:W-:-:S02]  /*3bf0*/  UISETP.NE.AND UP2, UPT, UR5, URZ, UPT ;  /* 0x000000ff0500728c */ /* 0x000fc4000bf45270 */
[----:B---3--:R-:W-:Y:S01]  /*3c00*/  ULEA UR8, UR8, UR6, 0x18 ;  /* 0x0000000608087291 */ /* 0x008fe2000f8ec0ff */
[----:B------:R-:W1:Y:S03]  /*3c10*/  LDCU UR6, c[0x0][0x38c] ;  /* 0x00007180ff0677ac */ /* 0x000e660008000800 */
[----:B------:R-:W-:Y:S02]  /*3c20*/  UIADD3 UR14, UPT, UPT, UR8, 0x6400, URZ ;  /* 0x00006400080e7890 */ /* 0x000fe4000fffe0ff */
[----:B------:R-:W-:-:S03]  /*3c30*/  UIADD3 UR15, UPT, UPT, UR8, 0x16400, URZ ;  /* 0x00016400080f7890 */ /* 0x000fc6000fffe0ff */
[----:B--2---:R-:W2:Y:S01]  /*3c40*/  LDS R2, [UR8+0x200] ;  /* 0x00020008ff027984 */ /* 0x004ea20008000800 */
[----:B------:R-:W-:Y:S02]  /*3c50*/  USHF.R.U32.HI UR14, URZ, 0x4, UR14 ;  /* 0x00000004ff0e7899 */ /* 0x000fe4000801160e */
[----:B------:R-:W-:Y:S02]  /*3c60*/  USHF.R.U32.HI UR15, URZ, 0x4, UR15 ;  /* 0x00000004ff0f7899 */ /* 0x000fe4000801160f */
[----:B------:R-:W-:Y:S02]  /*3c70*/  ULOP3.LUT UR14, UR14, 0x3fff, URZ, 0xc0, !UPT ;  /* 0x00003fff0e0e7892 */ /* 0x000fe4000f8ec0ff */
[----:B------:R-:W-:Y:S02]  /*3c80*/  ULOP3.LUT UR15, UR15, 0x3fff, URZ, 0xc0, !UPT ;  /* 0x00003fff0f0f7892 */ /* 0x000fe4000f8ec0ff */
[----:B------:R-:W-:Y:S02]  /*3c90*/  ULOP3.LUT UR14, UR14, 0x10000, URZ, 0xfc, !UPT ;  /* 0x000100000e0e7892 */ /* 0x000fe4000f8efcff */
[----:B-1----:R-:W-:-:S02]  /*3ca0*/  UIADD3 UR6, UPT, UPT, UR6, 0x3f, URZ ;  /* 0x0000003f06067890 */ /* 0x002fc4000fffe0ff */
[----:B------:R-:W-:Y:S02]  /*3cb0*/  ULOP3.LUT UR15, UR15, 0x10000, URZ, 0xfc, !UPT ;  /* 0x000100000f0f7892 */ /* 0x000fe4000f8efcff */
[----:B------:R-:W-:Y:S01]  /*3cc0*/  USHF.R.S32.HI UR7, URZ, 0x1f, UR6 ;  /* 0x0000001fff077899 */ /* 0x000fe20008011406 */
[----:B------:R-:W-:Y:S01]  /*3cd0*/  UMOV UR28, 0x0 ;  /* 0x00000000001c7882 */ /* 0x000fe20000000000 */
[----:B------:R-:W-:Y:S02]  /*3ce0*/  UMOV UR29, 0x84004a0 ;  /* 0x084004a0001d7882 */ /* 0x000fe40000000000 */
[----:B------:R-:W-:Y:S01]  /*3cf0*/  ULEA.HI UR7, UR7, UR6, URZ, 0x6 ;  /* 0x0000000607077291 */ /* 0x000fe2000f8f30ff */
[----:B------:R-:W-:Y:S01]  /*3d00*/  UMOV UR26, 0x0 ;  /* 0x00000000001a7882 */ /* 0x000fe20000000000 */
[----:B------:R-:W-:Y:S02]  /*3d10*/  UMOV UR27, 0x84004a0 ;  /* 0x084004a0001b7882 */ /* 0x000fe40000000000 */
[----:B------:R-:W-:-:S04]  /*3d20*/  USHF.R.S32.HI UR7, URZ, 0x6, UR7 ;  /* 0x00000006ff077899 */ /* 0x000fc80008011407 */
[----:B------:R-:W-:-:S04]  /*3d30*/  UISETP.LT.AND UP0, UPT, UR7, 0x1, UPT ;  /* 0x000000010700788c */ /* 0x000fc8000bf01270 */
[----:B------:R-:W-:Y:S01]  /*3d40*/  USEL UR23, UR7, 0x1, !UP0 ;  /* 0x0000000107177887 */ /* 0x000fe2000c000000 */
[----:B--2---:R-:W-:Y:S02]  /*3d50*/  R2UR UR24, R2 ;  /* 0x00000000021872ca */ /* 0x004fe400000e0000 */
[----:B------:R-:W-:-:S13]  /*3d60*/  CS2R R2, SRZ ;  /* 0x0000000000027805 */ /* 0x000fda000001ff00 */
.L_x_87:
[C---:B------:R-:W-:Y:S02]  /*3d70*/  LEA R0, R8.reuse, UR8, 0x3 ;  /* 0x0000000808007c11 */ /* 0x040fe4000f8e18ff */
[----:B------:R-:W-:Y:S02]  /*3d80*/  SHF.L.U32 R5, R3, 0x1f, RZ ;  /* 0x0000001f03057819 */ /* 0x000fe400000006ff */
[----:B------:R-:W-:Y:S02]  /*3d90*/  LEA R4, R8, UR8, 0x4 ;  /* 0x0000000808047c11 */ /* 0x000fe4000f8e20ff */
[----:B------:R-:W1:Y:S02]  /*3da0*/  SYNCS.PHASECHK.TRANS64.TRYWAIT P0, [R0+URZ+0x150], R5 ;  /* 0x00015005000075a7 */ /* 0x000e6400080011ff */
[----:B-1-34-:R-:W-:Y:S05]  /*3db0*/  @!P0 BRA `(.L_x_80) ;  /* 0x0000006c00688947 */ /* 0x01afea0003800000 */
.L_x_198:
[----:B-1----:R-:W1:Y:S01]  /*3dc0*/  LDS.128 R4, [R4+0x1e0] ;  /* 0x0001e00004047984 */ /* 0x002e620000000c00 */
[----:B------:R-:W-:Y:S02]  /*3dd0*/  VIADD R0, R0, 0x160 ;  /* 0x0000016000007836 */ /* 0x000fe40000000000 */
[----:B------:R-:W-:Y:S01]  /*3de0*/  VIADD R8, R8, 0x1 ;  /* 0x0000000108087836 */ /* 0x000fe20000000000 */
[----:B------:R-:W-:Y:S01]  /*3df0*/  @!PT LDS RZ, [RZ] ;  /* 0x00000000fffff984 */ /* 0x000fe20000000800 */
[----:B------:R-:W-:Y:S01]  /*3e00*/  @!PT LDS RZ, [RZ] ;  /* 0x00000000fffff984 */ /* 0x000fe20000000800 */
[----:B------:R-:W-:Y:S01]  /*3e10*/  @!PT LDS RZ, [RZ] ;  /* 0x00000000fffff984 */ /* 0x000fe20000000800 */
[----:B------:R-:W-:Y:S01]  /*3e20*/  @!PT LDS RZ, [RZ] ;  /* 0x00000000fffff984 */ /* 0x000fe20000000800 */
[----:B------:R2:W-:Y:S06]  /*3e30*/  MEMBAR.ALL.CTA ;  /* 0x0000000000007992 */ /* 0x0005ec0000008000 */
[----:B--2---:R-:W2:Y:S01]  /*3e40*/  FENCE.VIEW.ASYNC.S ;  /* 0x00000000000073c6 */ /* 0x004ea20000000000 */
[----:B------:R-:W-:-:S04]  /*3e50*/  PRMT R0, RZ, 0x654, R0 ;  /* 0x00000654ff007816 */ /* 0x000fc80000000000 */
[----:B--2---:R2:W-:Y:S01]  /*3e60*/  SYNCS.ARRIVE.TRANS64.RED.A1T0 RZ, [R0+URZ], RZ ;  /* 0x000000ff00ff79a7 */ /* 0x0045e200081004ff */
[----:B-1----:R-:W-:Y:S01]  /*3e70*/  LOP3.LUT P1, RZ, R6, 0x1, RZ, 0xc0, !PT ;  /* 0x0000000106ff7812 */ /* 0x002fe2000782c0ff */
[----:B--2---:R-:W-:-:S12]  /*3e80*/  BRA.U UP2, `(.L_x_81) ;  /* 0x0000000102e07547 */ /* 0x004fd8000b800000 */
[----:B------:R-:W1:Y:S01]  /*3e90*/  LDCU UR6, c[0x0][0x38c] ;  /* 0x00007180ff0677ac */ /* 0x000e620008000800 */
[----:B------:R-:W-:Y:S02]  /*3ea0*/  PLOP3.LUT P2, PT, PT, PT, PT, 0x80, 0x8 ;  /* 0x000000000008781c */ /* 0x000fe40003f4f070 */
[----:B------:R-:W-:Y:S01]  /*3eb0*/  SHF.L.U32 R5, R9, 0x1f, RZ ;  /* 0x0000001f09057819 */ /* 0x000fe200000006ff */
[----:B------:R-:W-:Y:S02]  /*3ec0*/  ULEA UR10, UR22, UR8, 0x3 ;  /* 0x00000008160a7291 */ /* 0x000fe4000f8e18ff */
[----:B------:R-:W-:Y:S02]  /*3ed0*/  ULEA UR11, UR22, UR24, 0x7 ;  /* 0x00000018160b7291 */ /* 0x000fe4000f8e38ff */
[----:B-1----:R-:W-:-:S06]  /*3ee0*/  UISETP.GE.AND UP0, UPT, UR6, 0x1, UPT ;  /* 0x000000010600788c */ /* 0x002fcc000bf06270 */
[----:B------:R-:W-:-:S05]  /*3ef0*/  PLOP3.LUT P0, PT, PT, PT, UP0, 0x80, 0x8 ;  /* 0x000000000008781c */ /* 0x000fca0003f0f008 */
[----:B------:R-:W-:-:S08]  /*3f00*/  @UP0 ULEA UR6, UR21, UR8, 0x3 ;  /* 0x0000000815060291 */ /* 0x000fd0000f8e18ff */
[----:B------:R-:W-:-:S04]  /*3f10*/  @P0 SHF.L.U32 R0, R2, 0x1f, RZ ;  /* 0x0000001f02000819 */ /* 0x000fc800000006ff */
[----:B------:R1:W2:Y:S01]  /*3f20*/  @P0 SYNCS.PHASECHK.TRANS64.TRYWAIT P2, [UR6], R0 ;  /* 0x00000000ff0005a7 */ /* 0x0002a20008041106 */
[----:B------:R-:W3:Y:S02]  /*3f30*/  SYNCS.PHASECHK.TRANS64.TRYWAIT P0, [UR10+0x190], R5 ;  /* 0x00019005ff0075a7 */ /* 0x000ee4000800110a */
[----:B-123--:R-:W-:Y:S05]  /*3f40*/  @!P0 BRA `(.L_x_82) ;  /* 0x0000006c00188947 */ /* 0x00efea0003800000 */
.L_x_200:
[----:B------:R-:W-:Y:S01]  /*3f50*/  UMOV UR19, UR20 ;  /* 0x0000001400137c82 */ /* 0x000fe20008000000 */
[----:B------:R-:W-:Y:S05]  /*3f60*/  BRA.U !UP0, `(.L_x_83) ;  /* 0x0000000108987547 */ /* 0x000fea000b800000 */
[----:B------:R-:W-:Y:S02]  /*3f70*/  UIADD3 UR19, UPT, UPT, UR23, UR20, URZ ;  /* 0x0000001417137290 */ /* 0x000fe4000fffe0ff */
[----:B------:R-:W-:Y:S01]  /*3f80*/  UPLOP3.LUT UP3, UPT, UPT, UPT, UPT, 0x40, 0x4 ;  /* 0x000000000004789c */ /* 0x000fe20003f6e870 */
[----:B------:R-:W-:Y:S01]  /*3f90*/  UMOV UR18, UR7 ;  /* 0x0000000700127c82 */ /* 0x000fe20008000000 */
[----:B------:R-:W-:-:S09]  /*3fa0*/  UMOV UR17, UR21 ;  /* 0x0000001500117c82 */ /* 0x000fd20008000000 */
.L_x_86:
[----:B--2---:R-:W-:Y:S01]  /*3fb0*/  ULEA UR9, UR17, UR8, 0x3 ;  /* 0x0000000811097291 */ /* 0x004fe2000f8e18ff */
[----:B---3--:R-:W-:Y:S11]  /*3fc0*/  @P2 BRA `(.L_x_84) ;  /* 0x00000000000c2947 */ /* 0x008ff60003800000 */
[----:B-1----:R-:W-:Y:S04]  /*3fd0*/  SHF.L.U32 R5, R2, 0x1f, RZ ;  /* 0x0000001f02057819 */ /* 0x002fe800000006ff */
[----:B------:R-:W1:Y:S02]  /*3fe0*/  SYNCS.PHASECHK.TRANS64.TRYWAIT P0, [UR9], R5 ;  /* 0x00000005ff0075a7 */ /* 0x000e640008001109 */
[----:B-1----:R-:W-:Y:S05]  /*3ff0*/  @!P0 BRA `(.L_x_85) ;  /* 0x0000006c00048947 */ /* 0x002fea0003800000 */
.L_x_84:
[----:B------:R-:W-:Y:S01]  /*4000*/  UISETP.NE.AND UP0, UPT, UR18, 0x1, UPT ;  /* 0x000000011200788c */ /* 0x000fe2000bf05270 */
[----:B------:R-:W-:Y:S01]  /*4010*/  PLOP3.LUT P2, PT, PT, PT, PT, 0x80, 0x8 ;  /* 0x000000000008781c */ /* 0x000fe20003f4f070 */
[----:B------:R-:W-:Y:S02]  /*4020*/  UIADD3 UR21, UPT, UPT, UR17, 0x1, URZ ;  /* 0x0000000111157890 */ /* 0x000fe4000fffe0ff */
[----:B------:R-:W-:Y:S02]  /*4030*/  ULEA UR30, UR17, UR15, 0x9 ;  /* 0x0000000f111e7291 */ /* 0x000fe4000f8e48ff */
[----:B------:R-:W-:Y:S01]  /*4040*/  UISETP.NE.AND UP1, UPT, UR21, 0x10, UPT ;  /* 0x000000101500788c */ /* 0x000fe2000bf25270 */
[----:B------:R-:W-:Y:S01]  /*4050*/  PLOP3.LUT P0, PT, PT, PT, UP0, 0x80, 0x8 ;  /* 0x000000000008781c */ /* 0x000fe20003f0f008 */
[----:B------:R-:W-:Y:S02]  /*4060*/  ULEA UR32, UR17, UR14, 0x8 ;  /* 0x0000000e11207291 */ /* 0x000fe4000f8e40ff */
[----:B------:R-:W-:Y:S02]  /*4070*/  USEL UR16, URZ, 0x1, UP1 ;  /* 0x00000001ff107887 */ /* 0x000fe40008800000 */
[----:B------:R-:W-:Y:S02]  /*4080*/  USEL UR21, UR21, URZ, UP1 ;  /* 0x000000ff15157287 */ /* 0x000fe40008800000 */
[----:B------:R-:W-:Y:S02]  /*4090*/  UIADD3 UR36, UPT, UPT, UR30, 0x2, URZ ;  /* 0x000000021e247890 */ /* 0x000fe4000fffe0ff */
[----:B------:R-:W-:Y:S01]  /*40a0*/  @UP0 ULEA UR6, UR21, UR8, 0x3 ;  /* 0x0000000815060291 */ /* 0x000fe2000f8e18ff */
[----:B------:R-:W-:Y:S01]  /*40b0*/  LOP3.LUT R2, R2, UR16, RZ, 0x3c, !PT ;  /* 0x0000001002027c12 */ /* 0x000fe2000f8e3cff */
[----:B------:R-:W-:Y:S02]  /*40c0*/  UIADD3 UR34, UPT, UPT, UR32, 0x2, URZ ;  /* 0x0000000220227890 */ /* 0x000fe4000fffe0ff */
[----:B------:R-:W-:Y:S01]  /*40d0*/  UIADD3 UR9, UPT, UPT, UR9, 0x80, URZ ;  /* 0x0000008009097890 */ /* 0x000fe2000fffe0ff */
[----:B-1----:R-:W-:Y:S01]  /*40e0*/  @P0 SHF.L.U32 R0, R2, 0x1f, RZ ;  /* 0x0000001f02000819 */ /* 0x002fe200000006ff */
[----:B------:R-:W-:Y:S01]  /*40f0*/  UMOV UR31, 0x80004020 ;  /* 0x80004020001f7882 */ /* 0x000fe20000000000 */
[----:B------:R-:W-:Y:S01]  /*4100*/  UMOV UR33, 0x80004020 ;  /* 0x8000402000217882 */ /* 0x000fe20000000000 */
[----:B------:R-:W-:Y:S01]  /*4110*/  UMOV UR37, 0x80004020 ;  /* 0x8000402000257882 */ /* 0x000fe20000000000 */
[----:B------:R2:W3:Y:S01]  /*4120*/  @P0 SYNCS.PHASECHK.TRANS64.TRYWAIT P2, [UR6], R0 ;  /* 0x00000000ff0005a7 */ /* 0x0004e20008041106 */
[----:B------:R-:W-:Y:S01]  /*4130*/  UIADD3 UR20, UPT, UPT, UR20, 0x1, URZ ;  /* 0x0000000114147890 */ /* 0x000fe2000fffe0ff */
[----:B------:R2:W-:Y:S01]  /*4140*/  UTCIMMA.2CTA gdesc[UR32], gdesc[UR30], tmem[UR11], tmem[UR28], idesc[UR29], UP3 ;  /* 0x00ff1c1e200075ea */ /* 0x0005e20009a0010b */
[----:B------:R-:W-:Y:S02]  /*4150*/  UIADD3 UR18, UPT, UPT, UR18, -0x1, URZ ;  /* 0xffffffff12127890 */ /* 0x000fe4000fffe0ff */
[----:B------:R-:W-:Y:S02]  /*4160*/  UISETP.NE.AND UP0, UPT, UR20, UR19, UPT ;  /* 0x000000131400728c */ /* 0x000fe4000bf05270 */
[----:B------:R-:W-:Y:S01]  /*4170*/  UPLOP3.LUT UP3, UPT, UPT, UPT, UPT, 0x80, 0x8 ;  /* 0x000000000008789c */ /* 0x000fe20003f6f070 */
[----:B------:R-:W-:Y:S01]  /*4180*/  UMOV UR35, 0x80004020 ;  /* 0x8000402000237882 */ /* 0x000fe20000000000 */
[----:B------:R-:W-:Y:S01]  /*4190*/  UMOV UR17, UR21 ;  /* 0x0000001500117c82 */ /* 0x000fe20008000000 */
[----:B------:R2:W-:Y:S01]  /*41a0*/  UTCIMMA.2CTA gdesc[UR34], gdesc[UR36], tmem[UR11], tmem[UR26], idesc[UR27], UPT ;  /* 0x00ff1a24220075ea */ /* 0x0005e2000ba0010b */
[----:B------:R2:W-:Y:S03]  /*41b0*/  UTCBAR.2CTA.MULTICAST [UR9], URZ, UR13 ;  /* 0x000000ff090073e9 */ /* 0x0005e6000820080d */
[----:B------:R-:W-:Y:S05]  /*41c0*/  BRA.U UP0, `(.L_x_86) ;  /* 0xfffffffd00787547 */ /* 0x000fea000b83ffff */
.L_x_83:
[----:B------:R-:W-:Y:S01]  /*41d0*/  UIADD3 UR10, UPT, UPT, UR10, 0x170, URZ ;  /* 0x000001700a0a7890 */ /* 0x000fe2000fffe0ff */
[----:B------:R-:W-:-:S08]  /*41e0*/  UMOV UR20, UR19 ;  /* 0x0000001300147c82 */ /* 0x000fd00008000000 */
[----:B------:R4:W-:Y:S01]  /*41f0*/  UTCBAR.2CTA.MULTICAST [UR10], URZ, UR12 ;  /* 0x000000ff0a0073e9 */ /* 0x0009e2000820080c */
[----:B------:R-:W-:Y:S02]  /*4200*/  NOP ;  /* 0x0000000000007918 */ /* 0x000fe40000000000 */
.L_x_81:
[----:B------:R-:W-:Y:S01]  /*4210*/  UIADD3 UR22, UPT, UPT, UR22, 0x1, URZ ;  /* 0x0000000116167890 */ /* 0x000fe2000fffe0ff */
[----:B------:R-:W-:-:S03]  /*4220*/  ISETP.NE.AND P0, PT, R8, 0x2, PT ;  /* 0x000000020800780c */ /* 0x000fc60003f05270 */
[----:B------:R-:W-:Y:S01]  /*4230*/  UISETP.NE.AND UP0, UPT, UR22, 0x4, UPT ;  /* 0x000000041600788c */ /* 0x000fe2000bf05270 */
[----:B-12---:R-:W-:Y:S02]  /*4240*/  SEL R0, RZ, 0x1, P0 ;  /* 0x00000001ff007807 */ /* 0x006fe40000000000 */
[----:B------:R-:W-:Y:S01]  /*4250*/  SEL R8, R8, RZ, P0 ;  /* 0x000000ff08087207 */ /* 0x000fe20000000000 */
[----:B------:R-:W-:Y:S01]  /*4260*/  USEL UR6, URZ, 0x1, UP0 ;  /* 0x00000001ff067887 */ /* 0x000fe20008000000 */
[----:B------:R-:W-:Y:S01]  /*4270*/  LOP3.LUT R3, R3, R0, RZ, 0x3c, !PT ;  /* 0x0000000003037212 */ /* 0x000fe200078e3cff */
[----:B------:R-:W-:-:S04]  /*4280*/  USEL UR22, UR22, URZ, UP0 ;  /* 0x000000ff16167287 */ /* 0x000fc80008000000 */
[----:B------:R-:W-:Y:S01]  /*4290*/  LOP3.LUT R9, R9, UR6, RZ, 0x3c, !PT ;  /* 0x0000000609097c12 */ /* 0x000fe2000f8e3cff */
[----:B------:R-:W-:Y:S07]  /*42a0*/  @P1 BRA `(.L_x_87) ;  /* 0xfffffff800b01947 */ /* 0x000fee000383ffff */
[----:B------:R-:W1:Y:S01]  /*42b0*/  S2UR UR6, SR_CgaCtaId ;  /* 0x00000000000679c3 */ /* 0x000e620000008800 */
[----:B------:R-:W-:Y:S01]  /*42c0*/  ELECT P0, URZ, PT ;  /* 0x0000000000ff782f */ /* 0x000fe20003800000 */
[----:B------:R-:W-:Y:S01]  /*42d0*/  HFMA2 R0, -RZ, RZ, 0, 5.9604644775390625e-08 ;  /* 0x00000001ff007431 */ /* 0x000fe200000001ff */
[----:B------:R-:W-:-:S05]  /*42e0*/  UMOV UR7, 0x40 ;  /* 0x0000004000077882 */ /* 0x000fca0000000000 */
[----:B------:R-:W-:Y:S01]  /*42f0*/  UVIRTCOUNT.DEALLOC.SMPOOL 0x80 ;  /* 0x000000800000784c */ /* 0x000fe20000000000 */
[----:B------:R-:W-:Y:S02]  /*4300*/  UISETP.NE.AND UP0, UPT, UR5, URZ, UPT ;  /* 0x000000ff0500728c */ /* 0x000fe4000bf05270 */
[----:B-1----:R-:W-:-:S09]  /*4310*/  ULEA UR6, UR6, UR7, 0x18 ;  /* 0x0000000706067291 */ /* 0x002fd2000f8ec0ff */
[----:B------:R1:W-:Y:S01]  /*4320*/  @P0 STS.U8 [UR6+0x1c], R0 ;  /* 0x00001c00ff000988 */ /* 0x0003e20008000006 */
[----:B------:R-:W-:Y:S05]  /*4330*/  BRA.U UP0, `(.L_x_88) ;  /* 0x0000000100a07547 */ /* 0x000fea000b800000 */
[----:B------:R-:W-:Y:S01]  /*4340*/  UIADD3 UR5, UPT, UPT, UR8, 0x190, URZ ;  /* 0x0000019008057890 */ /* 0x000fe2000fffe0ff */
[----:B------:R-:W-:-:S03]  /*4350*/  SHF.L.U32 R3, R9, 0x1f, RZ ;  /* 0x0000001f09037819 */ /* 0x000fc600000006ff */
[----:B------:R-:W-:-:S09]  /*4360*/  ULEA UR7, UR22, UR5, 0x3 ;  /* 0x0000000516077291 */ /* 0x000fd2000f8e18ff */
[----:B------:R-:W2:Y:S02]  /*4370*/  SYNCS.PHASECHK.TRANS64.TRYWAIT P0, [UR7], R3 ;  /* 0x00000003ff0075a7 */ /* 0x000ea40008001107 */
[----:B--2---:R-:W-:Y:S05]  /*4380*/  @!P0 BRA `(.L_x_89) ;  /* 0x0000006800388947 */ /* 0x004fea0003800000 */
.L_x_203:
[----:B------:R-:W-:-:S04]  /*4390*/  UIADD3 UR9, UPT, UPT, UR22, 0x1, URZ ;  /* 0x0000000116097890 */ /* 0x000fc8000fffe0ff */
[----:B------:R-:W-:-:S04]  /*43a0*/  UISETP.NE.AND UP1, UPT, UR9, 0x4, UPT ;  /* 0x000000040900788c */ /* 0x000fc8000bf25270 */
[----:B----4-:R-:W-:Y:S02]  /*43b0*/  USEL UR10, URZ, 0x1, UP1 ;  /* 0x00000001ff0a7887 */ /* 0x010fe40008800000 */
[----:B------:R-:W-:-:S04]  /*43c0*/  USEL UR9, UR9, URZ, UP1 ;  /* 0x000000ff09097287 */ /* 0x000fc80008800000 */
[----:B------:R-:W-:Y:S01]  /*43d0*/  ULEA UR7, UR9, UR5, 0x3 ;  /* 0x0000000509077291 */ /* 0x000fe2000f8e18ff */
[----:B------:R-:W-:-:S04]  /*43e0*/  LOP3.LUT R2, R9, UR10, RZ, 0x3c, !PT ;  /* 0x0000000a09027c12 */ /* 0x000fc8000f8e3cff */
[----:B-1----:R-:W-:-:S04]  /*43f0*/  SHF.L.U32 R3, R2, 0x1f, RZ ;  /* 0x0000001f02037819 */ /* 0x002fc800000006ff */
[----:B------:R-:W1:Y:S02]  /*4400*/  SYNCS.PHASECHK.TRANS64.TRYWAIT P0, [UR7], R3 ;  /* 0x00000003ff0075a7 */ /* 0x000e640008001107 */
[----:B-1----:R-:W-:Y:S05]  /*4410*/  @!P0 BRA `(.L_x_90) ;  /* 0x00000068002c8947 */ /* 0x002fea0003800000 */
.L_x_205:
        /* <DEDUP_REMOVED lines=9> */
.L_x_207:
[----:B------:R-:W-:-:S04]  /*44b0*/  UIADD3 UR9, UPT, UPT, UR9, 0x1, URZ ;  /* 0x0000000109097890 */ /* 0x000fc8000fffe0ff */
[----:B------:R-:W-:-:S04]  /*44c0*/  UISETP.NE.AND UP1, UPT, UR9, 0x4, UPT ;  /* 0x000000040900788c */ /* 0x000fc8000bf25270 */
[----:B------:R-:W-:Y:S02]  /*44d0*/  USEL UR7, URZ, 0x1, UP1 ;  /* 0x00000001ff077887 */ /* 0x000fe40008800000 */
[----:B------:R-:W-:-:S04]  /*44e0*/  USEL UR9, UR9, URZ, UP1 ;  /* 0x000000ff09097287 */ /* 0x000fc80008800000 */
[----:B------:R-:W-:Y:S01]  /*44f0*/  ULEA UR9, UR9, UR5, 0x3 ;  /* 0x0000000509097291 */ /* 0x000fe2000f8e18ff */
[----:B-1----:R-:W-:-:S04]  /*4500*/  LOP3.LUT R3, R2, UR7, RZ, 0x3c, !PT ;  /* 0x0000000702037c12 */ /* 0x002fc8000f8e3cff */
[----:B------:R-:W-:Y:S01]  /*4510*/  SHF.L.U32 R3, R3, 0x1f, RZ ;  /* 0x0000001f03037819 */ /* 0x000fe200000006ff */
[----:B------:R-:W-:-:S04]  /*4520*/  IMAD.U32 R0, RZ, RZ, UR9 ;  /* 0x00000009ff007e24 */ /* 0x000fc8000f8e00ff */
[----:B------:R1:W2:Y:S03]  /*4530*/  SYNCS.PHASECHK.TRANS64.TRYWAIT P0, [R0+URZ], R3 ;  /* 0x00000003000075a7 */ /* 0x0002a600080011ff */
[----:B--2---:R-:W-:Y:S05]  /*4540*/  @!P0 NANOSLEEP.SYNCS 0x989680 ;  /* 0x009896800000895d */ /* 0x004fea0003900000 */
[----:B------:R-:W2:Y:S02]  /*4550*/  @!P0 SYNCS.PHASECHK.TRANS64 P0, [R0+URZ], R3 ;  /* 0x00000003000085a7 */ /* 0x000ea400080010ff */
[----:B--2---:R-:W-:Y:S05]  /*4560*/  @P0 BRA `(.L_x_92) ;  /* 0x0000000000200947 */ /* 0x004fea0003800000 */
.L_x_93:
[----:B--2---:R2:W4:Y:S02]  /*4570*/  SYNCS.PHASECHK.TRANS64.TRYWAIT P0, [R0+URZ], R3 ;  /* 0x00000003000075a7 */ /* 0x00452400080011ff */
[----:B----4-:R-:W-:Y:S05]  /*4580*/  @!P0 NANOSLEEP.SYNCS 0x989680 ;  /* 0x009896800000895d */ /* 0x010fea0003900000 */
[----:B------:R-:W4:Y:S02]  /*4590*/  @!P0 SYNCS.PHASECHK.TRANS64 P0, [R0+URZ], R3 ;  /* 0x00000003000085a7 */ /* 0x000f2400080010ff */
[----:B----4-:R-:W-:Y:S05]  /*45a0*/  @!P0 BRA `(.L_x_93) ;  /* 0xfffffffc00f08947 */ /* 0x010fea000383ffff */
[----:B------:R-:W-:Y:S05]  /*45b0*/  BRA `(.L_x_92) ;  /* 0x00000000000c7947 */ /* 0x000fea0003800000 */
.L_x_88:
[----:B------:R-:W-:-:S04]  /*45c0*/  UIADD3 UR5, UPT, UPT, UR8, 0x1d0, URZ ;  /* 0x000001d008057890 */ /* 0x000fc8000fffe0ff */
[----:B------:R-:W-:-:S09]  /*45d0*/  UPRMT UR5, UR4, 0x654, UR5 ;  /* 0x0000065404057896 */ /* 0x000fd20008000005 */
[----:B------:R-:W-:Y:S03]  /*45e0*/  SYNCS.ARRIVE.TRANS64.RED.A1T0 RZ, [UR5], RZ ;  /* 0x000000ffffff79a7 */ /* 0x000fe60008100405 */
.L_x_92:
[----:B-12---:R-:W-:Y:S01]  /*45f0*/  SHF.L.U32 R3, RZ, 0x1f, RZ ;  /* 0x0000001fff037819 */ /* 0x006fe200000006ff */
[----:B------:R-:W-:Y:S01]  /*4600*/  UIADD3 UR5, UPT, UPT, UR8, 0x1d0, URZ ;  /* 0x000001d008057890 */ /* 0x000fe2000fffe0ff */
[----:B------:R-:W-:Y:S02]  /*4610*/  PLOP3.LUT P0, PT, PT, PT, UP0, 0x80, 0x8 ;  /* 0x000000000008781c */ /* 0x000fe40003f0f008 */
[----:B------:R-:W1:Y:S02]  /*4620*/  SYNCS.PHASECHK.TRANS64.TRYWAIT P1, [UR8+0x1d0], R3 ;  /* 0x0001d003ff0075a7 */ /* 0x000e640008021108 */
[----:B-1----:R-:W-:Y:S09]  /*4630*/  @!P1 BRA `(.L_x_94) ;  /* 0x0000006400d49947 */ /* 0x002ff20003800000 */
.L_x_209:
[----:B------:R-:W-:Y:S01]  /*4640*/  @!UP0 UPRMT UR5, UR4, 0x654, UR5 ;  /* 0x0000065404058896 */ /* 0x000fe20008000005 */
[----:B------:R-:W-:Y:S02]  /*4650*/  UMOV UR8, 0xffff ;  /* 0x0000ffff00087882 */ /* 0x000fe40000000000 */
[----:B------:R-:W-:-:S06]  /*4660*/  UMOV UR4, 0x1 ;  /* 0x0000000100047882 */ /* 0x000fcc0000000000 */
[----:B------:R-:W-:Y:S01]  /*4670*/  @!P0 SYNCS.ARRIVE.TRANS64.RED.A1T0 RZ, [UR5], RZ ;  /* 0x000000ffffff89a7 */ /* 0x000fe20008100405 */
[----:B------:R-:W-:Y:S01]  /*4680*/  NOP ;  /* 0x0000000000007918 */ /* 0x000fe20000000000 */
[----:B-1----:R-:W1:Y:S01]  /*4690*/  LDS R0, [UR6+0x14] ;  /* 0x00001406ff007984 */ /* 0x002e620008000800 */
[----:B------:R-:W-:-:S04]  /*46a0*/  ULOP3.LUT UR5, UR24, 0xffff, URZ, 0xc0, !UPT ;  /* 0x0000ffff18057892 */ /* 0x000fc8000f8ec0ff */
[----:B------:R-:W-:-:S04]  /*46b0*/  USHF.R.U32.HI UR5, URZ, 0x5, UR5 ;  /* 0x00000005ff057899 */ /* 0x000fc80008011605 */
[----:B------:R-:W-:Y:S02]  /*46c0*/  USHF.L.U32 UR8, UR8, UR5, URZ ;  /* 0x0000000508087299 */ /* 0x000fe400080006ff */
[----:B------:R-:W-:-:S04]  /*46d0*/  USHF.L.U32 UR4, UR4, UR5, URZ ;  /* 0x0000000504047299 */ /* 0x000fc800080006ff */
[----:B-1----:R-:W-:-:S04]  /*46e0*/  LOP3.LUT R0, R0, UR8, RZ, 0xc0, !PT ;  /* 0x0000000800007c12 */ /* 0x002fc8000f8ec0ff */
[----:B------:R-:W-:-:S13]  /*46f0*/  ISETP.NE.AND P0, PT, R0, UR8, PT ;  /* 0x0000000800007c0c */ /* 0x000fda000bf05270 */
[----:B------:R-:W-:Y:S05]  /*4700*/  @P0 BRA `(.L_x_95) ;  /* 0x0000000000580947 */ /* 0x000fea0003800000 */
[----:B------:R-:W1:Y:S02]  /*4710*/  LDS R0, [UR6+0x18] ;  /* 0x00001806ff007984 */ /* 0x000e640008000800 */
[----:B-1----:R-:W-:-:S04]  /*4720*/  LOP3.LUT R0, R0, UR4, RZ, 0xc0, !PT ;  /* 0x0000000400007c12 */ /* 0x002fc8000f8ec0ff */
[----:B------:R-:W-:-:S13]  /*4730*/  ISETP.NE.AND P0, PT, R0, UR4, PT ;  /* 0x0000000400007c0c */ /* 0x000fda000bf05270 */
[----:B------:R-:W-:Y:S05]  /*4740*/  @P0 BRA `(.L_x_96) ;  /* 0x00000000003c0947 */ /* 0x000fea0003800000 */
[----:B------:R-:W1:Y:S01]  /*4750*/  S2R R2, SR_LANEID ;  /* 0x0000000000027919 */ /* 0x000e620000000000 */
[----:B------:R-:W-:Y:S01]  /*4760*/  ULOP3.LUT UR8, URZ, UR8, URZ, 0x33, !UPT ;  /* 0x00000008ff087292 */ /* 0x000fe2000f8e33ff */
[----:B------:R-:W-:Y:S01]  /*4770*/  LOP3.LUT R4, RZ, UR4, RZ, 0x33, !PT ;  /* 0x00000004ff047c12 */ /* 0x000fe2000f8e33ff */
[----:B------:R-:W-:Y:S02]  /*4780*/  VOTEU.ANY UR7, UPT, PT ;  /* 0x0000000000077886 */ /* 0x000fe400038e0100 */
[----:B------:R-:W-:Y:S01]  /*4790*/  UFLO.U32 UR7, UR7 ;  /* 0x00000007000772bd */ /* 0x000fe200080e0000 */
[----:B------:R-:W2:Y:S01]  /*47a0*/  REDUX UR4, R4 ;  /* 0x00000000040473c4 */ /* 0x000ea20000000000 */
[----:B------:R-:W-:-:S06]  /*47b0*/  IMAD.U32 R0, RZ, RZ, UR8 ;  /* 0x00000008ff007e24 */ /* 0x000fcc000f8e00ff */
[----:B------:R1:W-:Y:S01]  /*47c0*/  UTCATOMSWS.AND URZ, UR8 ;  /* 0x0000000800ff79e3 */ /* 0x0003e20008000000 */
[----:B------:R-:W3:Y:S01]  /*47d0*/  REDUX UR5, R0 ;  /* 0x00000000000573c4 */ /* 0x000ee20000000000 */
[----:B-1----:R-:W-:Y:S01]  /*47e0*/  ISETP.EQ.U32.AND P0, PT, R2, UR7, PT ;  /* 0x0000000702007c0c */ /* 0x002fe2000bf02070 */
[----:B--2---:R-:W-:Y:S01]  /*47f0*/  IMAD.U32 R2, RZ, RZ, UR4 ;  /* 0x00000004ff027e24 */ /* 0x004fe2000f8e00ff */
[----:B---3--:R-:W-:-:S11]  /*4800*/  MOV R3, UR5 ;  /* 0x0000000500037c02 */ /* 0x008fd60008000f00 */
[----:B------:R1:W-:Y:S04]  /*4810*/  @P0 ATOMS.AND RZ, [UR6+0x14], R3 ;  /* 0x00001403ffff098c */ /* 0x0003e8000a800006 */
[----:B------:R1:W-:Y:S01]  /*4820*/  @P0 ATOMS.AND RZ, [UR6+0x18], R2 ;  /* 0x00001802ffff098c */ /* 0x0003e2000a800006 */
[----:B------:R-:W-:Y:S05]  /*4830*/  BRA `(.L_x_97) ;  /* 0x0000000000147947 */ /* 0x000fea0003800000 */
.L_x_96:
[----:B------:R-:W-:Y:S02]  /*4840*/  MOV R2, 0x4860 ;  /* 0x0000486000027802 */ /* 0x000fe40000000f00 */
[----:B---345:R-:W-:Y:S05]  /*4850*/  CALL.REL.NOINC `($__internal_0_$__cuda_sm10x_tcgen05_guardrail_trap_col_being_dealloced_not_returned_by_alloc) ;  /* 0x0000006800b07944 */ /* 0x038fea0003c00000 */
[----:B------:R-:W-:Y:S05]  /*4860*/  BRA `(.L_x_97) ;  /* 0x0000000000087947 */ /* 0x000fea0003800000 */
.L_x_95:
[----:B------:R-:W-:Y:S02]  /*4870*/  MOV R2, 0x4890 ;  /* 0x0000489000027802 */ /* 0x000fe40000000f00 */
[----:B---345:R-:W-:Y:S05]  /*4880*/  CALL.REL.NOINC `($__internal_2_$__cuda_sm10x_tcgen05_guardrail_trap_unallocated_columns_being_dealloced) ;  /* 0x0000006800bc7944 */ /* 0x038fea0003c00000 */
.L_x_97:
[----:B------:R-:W-:Y:S01]  /*4890*/  NOP ;  /* 0x0000000000007918 */ /* 0x000fe20000000000 */
[----:B----4-:R-:W-:Y:S05]  /*48a0*/  EXIT ;  /* 0x000000000000794d */ /* 0x010fea0003800000 */
.L_x_68:
[----:B------:R-:W-:-:S09]  /*48b0*/  UISETP.NE.OR UP5, UPT, UR10, 0x3, !UP5 ;  /* 0x000000030a00788c */ /* 0x000fd2000efa5670 */
[----:B------:R-:W-:Y:S05]  /*48c0*/  BRA.U UP5, `(.L_x_98) ;  /* 0x0000001105787547 */ /* 0x000fea000b800000 */
[----:B------:R-:W1:Y:S01]  /*48d0*/  LDC R0, c[0x0][0xb30] ;  /* 0x0002cc00ff007b82 */ /* 0x000e620000000800 */
[----:B------:R-:W2:Y:S01]  /*48e0*/  LDCU.64 UR8, c[0x0][0x888] ;  /* 0x00011100ff0877ac */ /* 0x000ea20008000a00 */
[----:B------:R-:W-:Y:S02]  /*48f0*/  HFMA2 R29, -RZ, RZ, 0, 0 ;  /* 0x00000000ff1d7431 */ /* 0x000fe400000001ff */
[----:B------:R-:W-:Y:S01]  /*4900*/  IMAD.MOV.U32 R31, RZ, RZ, 0x1 ;  /* 0x00000001ff1f7424 */ /* 0x000fe200078e00ff */
[----:B------:R-:W-:Y:S01]  /*4910*/  MOV R23, 0x1000 ;  /* 0x0000100000177802 */ /* 0x000fe20000000f00 */
[----:B------:R-:W3:Y:S01]  /*4920*/  LDCU.64 UR4, c[0x0][0x890] ;  /* 0x00011200ff0477ac */ /* 0x000ee20008000a00 */
[----:B------:R-:W-:Y:S01]  /*4930*/  IMAD.MOV.U32 R30, RZ, RZ, RZ ;  /* 0x000000ffff1e7224 */ /* 0x000fe200078e00ff */
[----:B------:R-:W4:Y:S01]  /*4940*/  LDC R19, c[0x0][0x370] ;  /* 0x0000dc00ff137b82 */ /* 0x000f220000000800 */
[----:B------:R-:W-:Y:S01]  /*4950*/  UMOV UR7, 0x400 ;  /* 0x0000040000077882 */ /* 0x000fe20000000000 */
[----:B------:R-:W-:-:S02]  /*4960*/  UPLOP3.LUT UP1, UPT, UPT, UPT, UPT, 0x40, 0x4 ;  /* 0x000000000004789c */ /* 0x000fc40003f2e870 */
[----:B------:R-:W-:-:S04]  /*4970*/  ULEA UR7, UR37, UR7, 0x18 ;  /* 0x0000000725077291 */ /* 0x000fc8000f8ec0ff */
[----:B------:R-:W4:Y:S01]  /*4980*/  LDC R2, c[0x0][0xb0c] ;  /* 0x0002c300ff027b82 */ /* 0x000f220000000800 */
[----:B------:R-:W-:Y:S02]  /*4990*/  UIADD3 UR13, UPT, UPT, UR7, 0x118, URZ ;  /* 0x00000118070d7890 */ /* 0x000fe4000fffe0ff */
[----:B--2---:R-:W-:Y:S02]  /*49a0*/  UISETP.NE.U32.AND UP3, UPT, UR8, URZ, UPT ;  /* 0x000000ff0800728c */ /* 0x004fe4000bf65070 */
[----:B------:R-:W-:Y:S02]  /*49b0*/  UIADD3 UR41, UPT, UPT, UR7, 0x100, URZ ;  /* 0x0000010007297890 */ /* 0x000fe4000fffe0ff */
[----:B---3--:R-:W-:Y:S01]  /*49c0*/  UISETP.NE.U32.AND UP4, UPT, UR4, URZ, UPT ;  /* 0x000000ff0400728c */ /* 0x008fe2000bf85070 */
[----:B------:R-:W2:Y:S01]  /*49d0*/  LDC R18, c[0x0][0xb20] ;  /* 0x0002c800ff127b82 */ /* 0x000ea20000000800 */
[----:B-1----:R-:W-:Y:S01]  /*49e0*/  ISETP.NE.AND P1, PT, R0, 0x1, PT ;  /* 0x000000010000780c */ /* 0x002fe20003f25270 */
[----:B------:R-:W-:-:S02]  /*49f0*/  UISETP.NE.AND.EX UP3, UPT, UR9, URZ, UPT, UP3 ;  /* 0x000000ff0900728c */ /* 0x000fc4000bf65330 */
[----:B------:R-:W-:Y:S02]  /*4a00*/  UIADD3 UR33, UPT, UPT, UR7, 0x108, URZ ;  /* 0x0000010807217890 */ /* 0x000fe4000fffe0ff */
[----:B------:R-:W-:Y:S02]  /*4a10*/  UIADD3 UR25, UPT, UPT, UR7, 0x110, URZ ;  /* 0x0000011007197890 */ /* 0x000fe4000fffe0ff */
[----:B------:R-:W1:Y:S01]  /*4a20*/  LDC.64 R32, c[0x0][0x348] ;  /* 0x0000d200ff207b82 */ /* 0x000e620000000a00 */
[----:B------:R-:W-:Y:S02]  /*4a30*/  UPRMT UR13, UR37, 0x654, UR13 ;  /* 0x00000654250d7896 */ /* 0x000fe4000800000d */
[----:B------:R-:W-:-:S05]  /*4a40*/  UISETP.NE.AND.EX UP4, UPT, UR5, URZ, UPT, UP4 ;  /* 0x000000ff0500728c */ /* 0x000fca000bf85340 */
[----:B------:R-:W3:Y:S08]  /*4a50*/  LDC.64 R16, c[0x0][0xb10] ;  /* 0x0002c400ff107b82 */ /* 0x000ef00000000a00 */
[----:B------:R-:W1:Y:S08]  /*4a60*/  LDC.64 R6, c[0x0][0xb18] ;  /* 0x0002c600ff067b82 */ /* 0x000e700000000a00 */
[----:B------:R-:W1:Y:S08]  /*4a70*/  LDC.64 R4, c[0x0][0xb28] ;  /* 0x0002ca00ff047b82 */ /* 0x000e700000000a00 */
[----:B--2-4-:R-:W1:Y:S02]  /*4a80*/  LDC R22, c[0x0][0x374] ;  /* 0x0000dd00ff167b82 */ /* 0x014e640000000800 */
.L_x_109:
[C---:B------:R-:W-:Y:S02]  /*4a90*/  LEA R0, R30.reuse, UR7, 0x3 ;  /* 0x000000071e007c11 */ /* 0x040fe4000f8e18ff */
[----:B------:R-:W-:Y:S02]  /*4aa0*/  SHF.L.U32 R3, R29, 0x1f, RZ ;  /* 0x0000001f1d037819 */ /* 0x000fe400000006ff */
[----:B------:R-:W-:Y:S02]  /*4ab0*/  LEA R24, R30, UR7, 0x4 ;  /* 0x000000071e187c11 */ /* 0x000fe4000f8e20ff */
[----:B--2---:R-:W2:Y:S02]  /*4ac0*/  SYNCS.PHASECHK.TRANS64.TRYWAIT P0, [R0+URZ+0x150], R3 ;  /* 0x00015003000075a7 */ /* 0x004ea400080011ff */
[----:B--2---:R-:W-:Y:S05]  /*4ad0*/  @!P0 BRA `(.L_x_99) ;  /* 0x0000006000c48947 */ /* 0x004fea0003800000 */
.L_x_210:
[----:B------:R-:W-:Y:S01]  /*4ae0*/  ISETP.GE.AND P0, PT, R40, 0x1, PT ;  /* 0x000000012800780c */ /* 0x000fe20003f06270 */
[----:B------:R-:W4:Y:S01]  /*4af0*/  LDS.128 R24, [R24+0x1e0] ;  /* 0x0001e00018187984 */ /* 0x000f220000000c00 */
[----:B--2---:R-:W-:Y:S01]  /*4b00*/  VIADD R0, R0, 0x160 ;  /* 0x0000016000007836 */ /* 0x004fe20000000000 */
[----:B------:R-:W-:Y:S01]  /*4b10*/  @!PT LDS RZ, [RZ] ;  /* 0x00000000fffff984 */ /* 0x000fe20000000800 */
[----:B------:R-:W-:Y:S01]  /*4b20*/  @!PT LDS RZ, [RZ] ;  /* 0x00000000fffff984 */ /* 0x000fe20000000800 */
[----:B------:R-:W-:Y:S01]  /*4b30*/  @!PT LDS RZ, [RZ] ;  /* 0x00000000fffff984 */ /* 0x000fe20000000800 */
[----:B------:R-:W-:Y:S01]  /*4b40*/  @!PT LDS RZ, [RZ] ;  /* 0x00000000fffff984 */ /* 0x000fe20000000800 */
[----:B------:R2:W-:Y:S06]  /*4b50*/  MEMBAR.ALL.CTA ;  /* 0x0000000000007992 */ /* 0x0005ec0000008000 */
[----:B--2---:R-:W2:Y:S01]  /*4b60*/  FENCE.VIEW.ASYNC.S ;  /* 0x00000000000073c6 */ /* 0x004ea20000000000 */
[----:B------:R-:W-:Y:S04]  /*4b70*/  PRMT R0, RZ, 0x654, R0 ;  /* 0x00000654ff007816 */ /* 0x000fe80000000000 */
[----:B--2---:R2:W-:Y:S01]  /*4b80*/  SYNCS.ARRIVE.TRANS64.RED.A1T0 RZ, [R0+URZ], RZ ;  /* 0x000000ff00ff79a7 */ /* 0x0045e200081004ff */
[----:B----4-:R-:W-:Y:S11]  /*4b90*/  LOP3.LUT P3, RZ, R26, 0x1, RZ, 0xc0, !PT ;  /* 0x000000011aff7812 */ /* 0x010ff6000786c0ff */
[----:B------:R-:W-:Y:S02]  /*4ba0*/  @!UPT UIADD3 URZ, UPT, UPT, URZ, URZ, URZ ;  /* 0x000000fffffff290 */ /* 0x000fe4000fffe0ff */
[----:B------:R-:W-:Y:S02]  /*4bb0*/  @P3 MOV R13, R24 ;  /* 0x00000018000d3202 */ /* 0x000fe40000000f00 */
[----:B------:R-:W-:Y:S01]  /*4bc0*/  @P3 LOP3.LUT R8, R25, 0xffff, RZ, 0xc0, !PT ;  /* 0x0000ffff19083812 */ /* 0x000fe200078ec0ff */
[----:B--2---:R-:W-:Y:S06]  /*4bd0*/  @!P0 BRA `(.L_x_100) ;  /* 0x0000000000a48947 */ /* 0x004fec0003800000 */
[----:B-1----:R-:W-:Y:S01]  /*4be0*/  IMAD.HI.U32 R35, R22, R7, RZ ;  /* 0x0000000716237227 */ /* 0x002fe200078e00ff */
[----:B------:R-:W-:Y:S02]  /*4bf0*/  ISETP.NE.AND P0, PT, R6, 0x1, PT ;  /* 0x000000010600780c */ /* 0x000fe40003f05270 */
[----:B------:R-:W-:Y:S01]  /*4c00*/  ISETP.NE.AND P2, PT, R40, 0x1, PT ;  /* 0x000000012800780c */ /* 0x000fe20003f45270 */
[----:B---3--:R-:W-:Y:S01]  /*4c10*/  IMAD.HI.U32 R34, R19, R16, RZ ;  /* 0x0000001013227227 */ /* 0x008fe200078e00ff */
[----:B------:R-:W-:Y:S02]  /*4c20*/  SHF.R.U32.HI R35, RZ, R18, R35 ;  /* 0x00000012ff237219 */ /* 0x000fe40000011623 */
[----:B------:R-:W-:Y:S01]  /*4c30*/  ISETP.NE.AND P4, PT, R2, 0x1, PT ;  /* 0x000000010200780c */ /* 0x000fe20003f85270 */
[----:B------:R-:W-:Y:S01]  /*4c40*/  IMAD.HI.U32 R36, R13, R16, RZ ;  /* 0x000000100d247227 */ /* 0x000fe200078e00ff */
[----:B------:R-:W-:Y:S02]  /*4c50*/  SHF.R.U32.HI R34, RZ, R17, R34 ;  /* 0x00000011ff227219 */ /* 0x000fe40000011622 */
[----:B------:R-:W-:Y:S01]  /*4c60*/  SEL R3, R22, R35, !P0 ;  /* 0x0000002316037207 */ /* 0x000fe20004000000 */
[C---:B------:R-:W-:Y:S01]  /*4c70*/  IMAD.HI.U32 R35, R8.reuse, R7, RZ ;  /* 0x0000000708237227 */ /* 0x040fe200078e00ff */
[----:B------:R-:W-:Y:S02]  /*4c80*/  SEL R11, R19, R34, !P4 ;  /* 0x00000022130b7207 */ /* 0x000fe40006000000 */
[----:B------:R-:W-:Y:S01]  /*4c90*/  SHF.R.U32.HI R36, RZ, R17, R36 ;  /* 0x00000011ff247219 */ /* 0x000fe20000011624 */
[----:B------:R-:W-:Y:S01]  /*4ca0*/  IMAD.HI.U32 R38, R3, R4, RZ ;  /* 0x0000000403267227 */ /* 0x000fe200078e00ff */
[----:B------:R-:W-:Y:S03]  /*4cb0*/  SHF.R.U32.HI R35, RZ, R18, R35 ;  /* 0x00000012ff237219 */ /* 0x000fe60000011623 */
[----:B------:R-:W-:Y:S01]  /*4cc0*/  IMAD.HI.U32 R34, R11, R4, RZ ;  /* 0x000000040b227227 */ /* 0x000fe200078e00ff */
[----:B------:R-:W-:Y:S02]  /*4cd0*/  @P2 SHF.R.U32.HI R3, RZ, R5, R38 ;  /* 0x00000005ff032219 */ /* 0x000fe40000011626 */
[----:B------:R-:W-:Y:S02]  /*4ce0*/  SEL R9, R8, R35, !P0 ;  /* 0x0000002308097207 */ /* 0x000fe40004000000 */
[----:B------:R-:W-:Y:S01]  /*4cf0*/  @P2 SHF.R.U32.HI R11, RZ, R5, R34 ;  /* 0x00000005ff0b2219 */ /* 0x000fe20000011622 */
[C---:B------:R-:W-:Y:S01]  /*4d00*/  IMAD R10, R40.reuse, R3, RZ ;  /* 0x00000003280a7224 */ /* 0x040fe200078e02ff */
[----:B------:R-:W-:Y:S01]  /*4d10*/  SEL R3, R13, R36, !P4 ;  /* 0x000000240d037207 */ /* 0x000fe20006000000 */
[C---:B------:R-:W-:Y:S03]  /*4d20*/  IMAD.HI.U32 R14, R9.reuse, R4, RZ ;  /* 0x00000004090e7227 */ /* 0x040fe600078e00ff */
[----:B------:R-:W-:Y:S01]  /*4d30*/  ISETP.GE.AND P0, PT, R9, R10, PT ;  /* 0x0000000a0900720c */ /* 0x000fe20003f06270 */
[C---:B------:R-:W-:Y:S01]  /*4d40*/  IMAD R12, R40.reuse, R11, RZ ;  /* 0x0000000b280c7224 */ /* 0x040fe200078e02ff */
[-C--:B------:R-:W-:Y:S04]  /*4d50*/  SHF.R.U32.HI R14, RZ, R5.reuse, R14 ;  /* 0x00000005ff0e7219 */ /* 0x080fe8000001160e */
[----:B------:R-:W-:Y:S02]  /*4d60*/  ISETP.GE.OR P0, PT, R3, R12, P0 ;  /* 0x0000000c0300720c */ /* 0x000fe40000706670 */
[----:B------:R-:W-:Y:S05]  /*4d70*/  SEL R15, R9, R14, !P2 ;  /* 0x0000000e090f7207 */ /* 0x000fea0005000000 */
[----:B------:R-:W-:Y:S04]  /*4d80*/  IMAD.MOV R14, RZ, RZ, -R15 ;  /* 0x000000ffff0e7224 */ /* 0x000fe800078e0a0f */
[----:B------:R-:W-:Y:S02]  /*4d90*/  IMAD R14, R40, R14, R9 ;  /* 0x0000000e280e7224 */ /* 0x000fe400078e0209 */
[C---:B------:R-:W-:Y:S05]  /*4da0*/  @!P0 IMAD.HI.U32 R10, R3.reuse, R4, RZ ;  /* 0x00000004030a8227 */ /* 0x040fea00078e00ff */
[----:B------:R-:W-:Y:S04]  /*4db0*/  @!P0 SHF.R.U32.HI R10, RZ, R5, R10 ;  /* 0x00000005ff0a8219 */ /* 0x000fe8000001160a */
[----:B------:R-:W-:Y:S01]  /*4dc0*/  @!P0 SEL R0, R3, R10, !P2 ;  /* 0x0000000a03008207 */ /* 0x000fe20005000000 */
[----:B------:R-:W-:Y:S03]  /*4dd0*/  IMAD.MOV R10, RZ, RZ, -R3 ;  /* 0x000000ffff0a7224 */ /* 0x000fe600078e0a03 */
[----:B------:R-:W-:Y:S01]  /*4de0*/  @!P0 IADD3 R15, PT, PT, R15, -R0, RZ ;  /* 0x800000000f0f8210 */ /* 0x000fe20007ffe0ff */
[----:B------:R-:W-:Y:S01]  /*4df0*/  @!P0 IMAD R0, R11, R14, R0 ;  /* 0x0000000e0b008224 */ /* 0x000fe200078e0200 */
[----:B------:R-:W-:Y:S01]  /*4e00*/  IADD3 R11, PT, PT, -R9, RZ, RZ ;  /* 0x000000ff090b7210 */ /* 0x000fe20007ffe1ff */
[----:B------:R-:W-:Y:S02]  /*4e10*/  IMAD R13, R2, R10, R13 ;  /* 0x0000000a020d7224 */ /* 0x000fe400078e020d */
[----:B------:R-:W-:Y:S02]  /*4e20*/  @!P0 IMAD R9, R15, R40, R3 ;  /* 0x000000280f098224 */ /* 0x000fe400078e0203 */
[----:B------:R-:W-:Y:S02]  /*4e30*/  @!P0 IMAD.MOV.U32 R3, RZ, RZ, R0 ;  /* 0x000000ffff038224 */ /* 0x000fe400078e0000 */
[----:B------:R-:W-:Y:S02]  /*4e40*/  IMAD R8, R6, R11, R8 ;  /* 0x0000000b06087224 */ /* 0x000fe400078e0208 */
[----:B------:R-:W-:Y:S02]  /*4e50*/  IMAD R13, R3, R2, R13 ;  /* 0x00000002030d7224 */ /* 0x000fe400078e020d */
[----:B------:R-:W-:Y:S02]  /*4e60*/  IMAD R8, R9, R6, R8 ;  /* 0x0000000609087224 */ /* 0x000fe400078e0208 */
.L_x_100:
[----:B------:R-:W-:Y:S05]  /*4e70*/  BRA.U UP1, `(.L_x_101) ;  /* 0x0000000101107547 */ /* 0x000fea000b800000 */
[----:B------:R-:W-:Y:S04]  /*4e80*/  MOV R0, UR6 ;  /* 0x0000000600007c02 */ /* 0x000fe80008000f00 */
[----:B------:R-:W-:Y:S04]  /*4e90*/  SHF.L.U32 R3, R0, 0x1f, RZ ;  /* 0x0000001f00037819 */ /* 0x000fe800000006ff */
[----:B------:R-:W2:Y:S02]  /*4ea0*/  SYNCS.PHASECHK.TRANS64.TRYWAIT P0, [UR7+0x148], R3 ;  /* 0x00014803ff0075a7 */ /* 0x000ea40008001107 */
[----:B--2---:R-:W-:Y:S05]  /*4eb0*/  @!P0 BRA `(.L_x_102) ;  /* 0x0000005c00e08947 */ /* 0x004fea0003800000 */
.L_x_101:
[----:B------:R-:W-:Y:S02]  /*4ec0*/  R2UR UR42, R20 ;  /* 0x00000000142a72ca */ /* 0x000fe400000e0000 */
[----:B------:R-:W-:Y:S02]  /*4ed0*/  R2UR UR43, R21 ;  /* 0x00000000152b72ca */ /* 0x000fe400000e0000 */
[----:B------:R-:W-:Y:S02]  /*4ee0*/  ISETP.NE.U32.AND P2, PT, RZ, UR4, PT ;  /* 0x00000004ff007c0c */ /* 0x000fe4000bf45070 */
[----:B------:R-:W-:Y:S02]  /*4ef0*/  SHF.L.U32 R12, R31, 0x1f, RZ ;  /* 0x0000001f1f0c7819 */ /* 0x000fe400000006ff */
[----:B------:R-:W-:Y:S05]  /*4f00*/  ISETP.NE.AND.EX P2, PT, RZ, UR5, PT, P2 ;  /* 0x00000005ff007c0c */ /* 0x000fea000bf45320 */
[----:B------:R-:W-:Y:S02]  /*4f10*/  USHF.L.U32 UR42, UR42, 0x8, URZ ;  /* 0x000000082a2a7899 */ /* 0x000fe400080006ff */
[----:B------:R-:W-:Y:S01]  /*4f20*/  USHF.L.U32 UR43, UR43, 0x6, URZ ;  /* 0x000000062b2b7899 */ /* 0x000fe200080006ff */
[----:B------:R-:W-:Y:S11]  /*4f30*/  BRA.U !UP4, `(.L_x_103) ;  /* 0x000000010c347547 */ /* 0x000ff6000b800000 */
[----:B------:R-:W-:Y:S01]  /*4f40*/  UPLOP3.LUT UP0, UPT, UPT, UPT, UP3, 0x80, 0x8 ;  /* 0x000000000008789c */ /* 0x000fe20003f0f030 */
[----:B--2---:R-:W-:Y:S02]  /*4f50*/  HFMA2 R0, -RZ, RZ, 0, 5.9604644775390625e-08 ;  /* 0x00000001ff007431 */ /* 0x004fe400000001ff */
[----:B------:R-:W-:Y:S03]  /*4f60*/  IMAD.MOV.U32 R91, RZ, RZ, 0x1 ;  /* 0x00000001ff5b7424 */ /* 0x000fe600078e00ff */
[----:B------:R-:W-:Y:S05]  /*4f70*/  PLOP3.LUT P0, PT, PT, PT, UP0, 0x80, 0x8 ;  /* 0x000000000008781c */ /* 0x000fea0003f0f008 */
[----:B------:R-:W2:Y:S01]  /*4f80*/  @UP0 LDCU.64 UR10, c[0x0][0x888] ;  /* 0x00011100ff0a07ac */ /* 0x000ea20008000a00 */
[----:B------:R-:W-:Y:S07]  /*4f90*/  @UP0 UIMAD UR8, UR36, UR4, URZ ;  /* 0x00000004240802a4 */ /* 0x000fee000f8e02ff */
[----:B------:R-:W-:Y:S01]  /*4fa0*/  @!P0 PRMT R91, R0, 0x7610, R91 ;  /* 0x00007610005b8816 */ /* 0x000fe2000000005b */
[----:B--2---:R-:W-:Y:S03]  /*4fb0*/  @UP0 UIMAD.WIDE UR10, UR8, 0x4, UR10 ;  /* 0x00000004080a08a5 */ /* 0x004fe6000f8e020a */
[----:B------:R-:W2:Y:S03]  /*4fc0*/  @!UP0 LDCU UR8, c[0x0][0x880] ;  /* 0x00011000ff0887ac */ /* 0x000ea60008000800 */
[----:B------:R-:W-:Y:S01]  /*4fd0*/  IMAD.U32 R10, RZ, RZ, UR10 ;  /* 0x0000000aff0a7e24 */ /* 0x000fe2000f8e00ff */
[----:B------:R-:W-:Y:S05]  /*4fe0*/  MOV R11, UR11 ;  /* 0x0000000b000b7c02 */ /* 0x000fea0008000f00 */
[----:B-----5:R4:W5:Y:S02]  /*4ff0*/  @P0 LDG.E R50, desc[UR46][R10.64] ;  /* 0x0000002e0a320981 */ /* 0x020964000c1e1900 */
[----:B--2-4-:R-:W-:Y:S07]  /*5000*/  @!P0 IMAD.U32 R50, RZ, RZ, UR8 ;  /* 0x00000008ff328e24 */ /* 0x014fee000f8e00ff */
.L_x_103:
[----:B-----5:R-:W-:Y:S01]  /*5010*/  @!P2 ISETP.EQ.AND P0, PT, R50, RZ, PT ;  /* 0x000000ff3200a20c */ /* 0x020fe20003f02270 */
[----:B------:R-:W-:Y:S01]  /*5020*/  @!UPT UIADD3 URZ, UPT, UPT, URZ, URZ, URZ ;  /* 0x000000fffffff290 */ /* 0x000fe2000fffe0ff */
[----:B------:R-:W-:Y:S11]  /*5030*/  @!P2 BRA `(.L_x_104) ;  /* 0x000000000014a947 */ /* 0x000ff60003800000 */
[----:B------:R-:W-:Y:S02]  /*5040*/  LOP3.LUT P2, RZ, R91, 0xff, RZ, 0xc0, !PT ;  /* 0x000000ff5bff7812 */ /* 0x000fe4000784c0ff */
[----:B------:R-:W-:Y:S04]  /*5050*/  PLOP3.LUT P0, PT, PT, PT, UP0, 0x80, 0x8 ;  /* 0x000000000008781c */ /* 0x000fe80003f0f008 */
[----:B------:R-:W-:Y:S07]  /*5060*/  PLOP3.LUT P0, PT, P0, PT, PT, 0x8, 0x80 ;  /* 0x000000000080781c */ /* 0x000fee000070e170 */
[----:B------:R-:W-:Y:S11]  /*5070*/  @P2 ISETP.EQ.AND P0, PT, R50, RZ, PT ;  /* 0x000000ff3200220c */ /* 0x000ff60003f02270 */
[----:B------:R-:W-:Y:S02]  /*5080*/  @!UPT UIADD3 URZ, UPT, UPT, URZ, URZ, URZ ;  /* 0x000000fffffff290 */ /* 0x000fe4000fffe0ff */
.L_x_104:
[----:B------:R-:W4:Y:S01]  /*5090*/  SYNCS.PHASECHK.TRANS64.TRYWAIT P2, [UR7+0x120], R12 ;  /* 0x0001200cff0075a7 */ /* 0x000f220008041107 */
[----:B------:R-:W-:Y:S04]  /*50a0*/  ELECT P4, URZ, PT ;  /* 0x0000000000ff782f */ /* 0x000fe80003880000 */
[----:B------:R-:W-:Y:S11]  /*50b0*/  PLOP3.LUT P4, PT, P0, P4, PT, 0xf2, 0x2f ;  /* 0x00000000002f781c */ /* 0x000ff60000789e72 */
[----:B------:R-:W-:Y:S02]  /*50c0*/  @!UPT UIADD3 URZ, UPT, UPT, URZ, URZ, URZ ;  /* 0x000000fffffff290 */ /* 0x000fe4000fffe0ff */
[----:B-1----:R-:W-:Y:S05]  /*50d0*/  @!P4 IADD3 R9, P0, PT, R32, 0x580, RZ ;  /* 0x000005802009c810 */ /* 0x002fea0007f1e0ff */
[----:B--2---:R-:W-:Y:S01]  /*50e0*/  @!P4 IMAD.X R0, RZ, RZ, R33, P0 ;  /* 0x000000ffff00c224 */ /* 0x004fe200000e0621 */
[----:B----4-:R-:W-:Y:S07]  /*50f0*/  @!P2 BRA `(.L_x_105) ;  /* 0x0000005c0068a947 */ /* 0x010fee0003800000 */
.L_x_213:
[----:B------:R-:W-:Y:S01]  /*5100*/  @!P4 R2UR UR9, R9 ;  /* 0x000000000909c2ca */ /* 0x000fe200000e0000 */
[----:B------:R-:W-:Y:S01]  /*5110*/  VOTEU.ALL UP1, P4 ;  /* 0x0000000000ff7886 */ /* 0x000fe20002020000 */
[----:B------:R-:W-:Y:S01]  /*5120*/  @!P4 R2UR UR8, R0 ;  /* 0x000000000008c2ca */ /* 0x000fe200000e0000 */
[----:B------:R-:W-:Y:S01]  /*5130*/  VOTEU.ALL UP2, P4 ;  /* 0x0000000000ff7886 */ /* 0x000fe20002040000 */
[----:B------:R-:W-:Y:S01]  /*5140*/  UMOV UR16, 0x0 ;  /* 0x0000000000107882 */ /* 0x000fe20000000000 */
[----:B------:R-:W-:Y:S01]  /*5150*/  UMOV UR17, 0x10000000 ;  /* 0x1000000000117882 */ /* 0x000fe20000000000 */
[----:B------:R-:W-:Y:S01]  /*5160*/  @!UP1 UIADD3 UR40, UPT, UPT, UR7, 0x300, URZ ;  /* 0x0000030007289890 */ /* 0x000fe2000fffe0ff */
[----:B------:R-:W-:Y:S01]  /*5170*/  @!P4 IMAD.MOV.U32 R0, RZ, RZ, 0x1000 ;  /* 0x00001000ff00c424 */ /* 0x000fe200078e00ff */
[----:B------:R-:W-:Y:S01]  /*5180*/  UMOV UR44, UR36 ;  /* 0x00000024002c7c82 */ /* 0x000fe20008000000 */
[----:B------:R-:W-:Y:S01]  /*5190*/  @!UP1 UIADD3 UR10, UPT, UPT, UR42, 0x80, URZ ;  /* 0x000000802a0a9890 */ /* 0x000fe2000fffe0ff */
[----:B------:R-:W-:Y:S01]  /*51a0*/  @!P4 IADD3 R9, P0, PT, R32, 0x580, RZ ;  /* 0x000005802009c810 */ /* 0x000fe20007f1e0ff */
[----:B------:R-:W-:Y:S01]  /*51b0*/  UMOV UR11, UR43 ;  /* 0x0000002b000b7c82 */ /* 0x000fe20008000000 */
[----:B------:R-:W-:Y:S01]  /*51c0*/  UMOV UR12, UR36 ;  /* 0x00000024000c7c82 */ /* 0x000fe20008000000 */
[----:B------:R-:W-:Y:S01]  /*51d0*/  IMAD.U32 R10, RZ, RZ, UR9 ;  /* 0x00000009ff0a7e24 */ /* 0x000fe2000f8e00ff */
[----:B------:R-:W-:Y:S01]  /*51e0*/  UMOV UR9, UR41 ;  /* 0x0000002900097c82 */ /* 0x000fe20008000000 */
[----:B------:R-:W-:Y:S01]  /*51f0*/  IMAD.U32 R11, RZ, RZ, UR8 ;  /* 0x00000008ff0b7e24 */ /* 0x000fe2000f8e00ff */
[----:B------:R-:W-:Y:S02]  /*5200*/  @!UP1 UIADD3 UR8, UPT, UPT, UR7, 0xb00, URZ ;  /* 0x00000b0007089890 */ /* 0x000fe4000fffe0ff */
[----:B------:R-:W-:Y:S01]  /*5210*/  @!P4 R2UR UR18, R10 ;  /* 0x000000000a12c2ca */ /* 0x000fe200000e0000 */
[----:B------:R-:W-:Y:S01]  /*5220*/  VOTEU.ALL UP1, P4 ;  /* 0x0000000000ff7886 */ /* 0x000fe20002020000 */
[----:B------:R-:W-:Y:S01]  /*5230*/  @!P4 R2UR UR19, R11 ;  /* 0x000000000b13c2ca */ /* 0x000fe200000e0000 */
[----:B------:R-:W-:Y:S11]  /*5240*/  UPRMT UR14, UR37, 0x654, UR41 ;  /* 0x00000654250e7896 */ /* 0x000ff60008000029 */
[----:B------:R-:W-:Y:S01]  /*5250*/  @!UPT UIADD3 URZ, UPT, UPT, URZ, URZ, URZ ;  /* 0x000000fffffff290 */ /* 0x000fe2000fffe0ff */
[----:B------:R2:W-:Y:S01]  /*5260*/  @!UP2 UTMALDG.3D [UR40], [UR18], desc[UR16] ;  /* 0x000010281200a5b4 */ /* 0x0005e20008011000 */
[----:B------:R2:W-:Y:S01]  /*5270*/  @!UP1 UTMALDG.3D [UR8], [UR18], desc[UR16] ;  /* 0x00001008120095b4 */ /* 0x0005e20008011000 */
[----:B------:R4:W-:Y:S01]  /*5280*/  @!P4 SYNCS.ARRIVE.TRANS64.RED.A0TR RZ, [UR7+0x100], R0 ;  /* 0x00010000ffffc9a7 */ /* 0x0009e20008300407 */
[----:B------:R-:W-:Y:S01]  /*5290*/  SYNCS.ARRIVE.TRANS64.RED.A1T0 RZ, [UR14], RZ ;  /* 0x000000ffffff79a7 */ /* 0x000fe2000810040e */
[----:B----4-:R-:W-:Y:S01]  /*52a0*/  @!P4 IMAD.X R0, RZ, RZ, R33, P0 ;  /* 0x000000ffff00c224 */ /* 0x010fe200000e0621 */
[----:B------:R-:W4:Y:S02]  /*52b0*/  SYNCS.PHASECHK.TRANS64.TRYWAIT P2, [UR7+0x128], R12 ;  /* 0x0001280cff0075a7 */ /* 0x000f240008041107 */
[----:B--2-4-:R-:W-:Y:S05]  /*52c0*/  @!P2 BRA `(.L_x_106) ;  /* 0x0000005c000ca947 */ /* 0x014fea0003800000 */
.L_x_215:
        /* <DEDUP_REMOVED lines=8> */
[----:B------:R-:W-:Y:S01]  /*5350*/  @!UP1 UIADD3 UR32, UPT, UPT, UR7, 0x1300, URZ ;  /* 0x0000130007209890 */ /* 0x000fe2000fffe0ff */
[----:B------:R-:W-:Y:S01]  /*5360*/  @!P4 IADD3 R21, P0, PT, R32, 0x580, RZ ;  /* 0x000005802015c810 */ /* 0x000fe20007f1e0ff */
[----:B------:R-:W-:Y:S01]  /*5370*/  UMOV UR35, UR43 ;  /* 0x0000002b00237c82 */ /* 0x000fe20008000000 */
[----:B------:R-:W-:Y:S02]  /*5380*/  @!UP1 UIADD3 UR10, UPT, UPT, UR42, 0xa0, URZ ;  /* 0x000000a02a0a9890 */ /* 0x000fe4000fffe0ff */
[----:B------:R-:W-:Y:S01]  /*5390*/  IMAD.U32 R10, RZ, RZ, UR9 ;  /* 0x00000009ff0a7e24 */ /* 0x000fe2000f8e00ff */
[----:B------:R-:W-:Y:S01]  /*53a0*/  UMOV UR9, UR33 ;  /* 0x0000002100097c82 */ /* 0x000fe20008000000 */
[----:B------:R-:W-:Y:S01]  /*53b0*/  IMAD.U32 R11, RZ, RZ, UR8 ;  /* 0x00000008ff0b7e24 */ /* 0x000fe2000f8e00ff */
[----:B------:R-:W-:Y:S01]  /*53c0*/  @!UP1 UIADD3 UR8, UPT, UPT, UR7, 0x1b00, URZ ;  /* 0x00001b0007089890 */ /* 0x000fe2000fffe0ff */
[----:B------:R-:W-:Y:S01]  /*53d0*/  @!P4 IMAD.X R20, RZ, RZ, R33, P0 ;  /* 0x000000ffff14c224 */ /* 0x000fe200000e0621 */
[----:B------:R-:W-:Y:S01]  /*53e0*/  @!P4 R2UR UR18, R10 ;  /* 0x000000000a12c2ca */ /* 0x000fe200000e0000 */
[----:B------:R-:W-:Y:S01]  /*53f0*/  VOTEU.ALL UP1, P4 ;  /* 0x0000000000ff7886 */ /* 0x000fe20002020000 */
[----:B------:R-:W-:Y:S01]  /*5400*/  @!P4 R2UR UR19, R11 ;  /* 0x000000000b13c2ca */ /* 0x000fe200000e0000 */
[----:B------:R-:W-:Y:S01]  /*5410*/  UMOV UR11, UR43 ;  /* 0x0000002b000b7c82 */ /* 0x000fe20008000000 */
[----:B------:R-:W-:Y:S01]  /*5420*/  UMOV UR12, UR36 ;  /* 0x00000024000c7c82 */ /* 0x000fe20008000000 */
[----:B------:R-:W-:Y:S10]  /*5430*/  UPRMT UR14, UR37, 0x654, UR33 ;  /* 0x00000654250e7896 */ /* 0x000ff40008000021 */
[----:B------:R2:W-:Y:S01]  /*5440*/  @!UP2 UTMALDG.3D [UR32], [UR18], desc[UR16] ;  /* 0x000010201200a5b4 */ /* 0x0005e20008011000 */
[----:B------:R2:W-:Y:S01]  /*5450*/  @!UP1 UTMALDG.3D [UR8], [UR18], desc[UR16] ;  /* 0x00001008120095b4 */ /* 0x0005e20008011000 */
[----:B------:R2:W-:Y:S01]  /*5460*/  @!P4 SYNCS.ARRIVE.TRANS64.RED.A0TR RZ, [UR7+0x108], R0 ;  /* 0x00010800ffffc9a7 */ /* 0x0005e20008300407 */
[----:B------:R-:W-:Y:S01]  /*5470*/  SYNCS.ARRIVE.TRANS64.RED.A1T0 RZ, [UR14], RZ ;  /* 0x000000ffffff79a7 */ /* 0x000fe2000810040e */
[----:B------:R-:W4:Y:S02]  /*5480*/  SYNCS.PHASECHK.TRANS64.TRYWAIT P2, [UR7+0x130], R12 ;  /* 0x0001300cff0075a7 */ /* 0x000f240008041107 */
[----:B--2-4-:R-:W-:Y:S05]  /*5490*/  @!P2 BRA `(.L_x_107) ;  /* 0x0000005800b0a947 */ /* 0x014fea0003800000 */
.L_x_217:
[----:B------:R-:W2:Y:S01]  /*54a0*/  LDC.64 R14, c[0x0][0xb10] ;  /* 0x0002c400ff0e7b82 */ /* 0x000ea20000000a00 */
[----:B------:R-:W-:Y:S01]  /*54b0*/  @!P4 R2UR UR9, R21 ;  /* 0x000000001509c2ca */ /* 0x000fe200000e0000 */
[----:B------:R-:W-:Y:S01]  /*54c0*/  VOTEU.ALL UP1, P4 ;  /* 0x0000000000ff7886 */ /* 0x000fe20002020000 */
[----:B------:R-:W-:Y:S01]  /*54d0*/  @!P4 R2UR UR8, R20 ;  /* 0x000000001408c2ca */ /* 0x000fe200000e0000 */
[----:B------:R-:W-:Y:S01]  /*54e0*/  VOTEU.ALL UP2, P4 ;  /* 0x0000000000ff7886 */ /* 0x000fe20002040000 */
[----:B------:R-:W-:Y:S03]  /*54f0*/  UMOV UR16, 0x0 ;  /* 0x0000000000107882 */ /* 0x000fe60000000000 */
[----:B------:R-:W4:Y:S01]  /*5500*/  LDC.64 R10, c[0x0][0xb18] ;  /* 0x0002c600ff0a7b82 */ /* 0x000f220000000a00 */
[----:B------:R-:W-:Y:S01]  /*5510*/  @!UP1 UIADD3 UR26, UPT, UPT, UR42, 0x40, URZ ;  /* 0x000000402a1a9890 */ /* 0x000fe2000fffe0ff */
[----:B------:R-:W-:Y:S01]  /*5520*/  @P3 SHF.R.U32.HI R28, RZ, 0x10, R25 ;  /* 0x00000010ff1c3819 */ /* 0x000fe20000011619 */
[----:B------:R-:W-:Y:S01]  /*5530*/  @!UP1 UIADD3 UR24, UPT, UPT, UR7, 0x2300, URZ ;  /* 0x0000230007189890 */ /* 0x000fe2000fffe0ff */
[----:B------:R-:W-:Y:S01]  /*5540*/  VIADD R30, R30, 0x1 ;  /* 0x000000011e1e7836 */ /* 0x000fe20000000000 */
[----:B------:R-:W-:Y:S03]  /*5550*/  UMOV UR17, 0x10000000 ;  /* 0x1000000000117882 */ /* 0x000fe60000000000 */
[----:B------:R-:W5:Y:S01]  /*5560*/  @!P1 LDC R0, c[0x0][0xb20] ;  /* 0x0002c800ff009b82 */ /* 0x000f620000000800 */
[----:B------:R-:W-:Y:S01]  /*5570*/  UMOV UR27, UR43 ;  /* 0x0000002b001b7c82 */ /* 0x000fe20008000000 */
[----:B------:R-:W-:Y:S01]  /*5580*/  IMAD.U32 R20, RZ, RZ, UR9 ;  /* 0x00000009ff147e24 */ /* 0x000fe2000f8e00ff */
[----:B------:R-:W-:Y:S05]  /*5590*/  UMOV UR28, UR36 ;  /* 0x00000024001c7c82 */ /* 0x000fea0008000000 */
[----:B-1----:R-:W1:Y:S01]  /*55a0*/  @!P1 LDC R3, c[0x0][0xb0c] ;  /* 0x0002c300ff039b82 */ /* 0x002e620000000800 */
[----:B------:R-:W-:Y:S01]  /*55b0*/  IMAD.U32 R21, RZ, RZ, UR8 ;  /* 0x00000008ff157e24 */ /* 0x000fe2000f8e00ff */
[----:B------:R-:W-:Y:S01]  /*55c0*/  @!UP1 UIADD3 UR10, UPT, UPT, UR42, 0xc0, URZ ;  /* 0x000000c02a0a9890 */ /* 0x000fe2000fffe0ff */
[----:B------:R-:W-:Y:S01]  /*55d0*/  @!P4 R2UR UR18, R20 ;  /* 0x000000001412c2ca */ /* 0x000fe200000e0000 */
[----:B------:R-:W-:Y:S01]  /*55e0*/  @!UP1 UIADD3 UR8, UPT, UPT, UR7, 0x2b00, URZ ;  /* 0x00002b0007089890 */ /* 0x000fe2000fffe0ff */
[----:B------:R-:W-:Y:S01]  /*55f0*/  @!P4 IMAD.MOV.U32 R20, RZ, RZ, 0x1000 ;  /* 0x00001000ff14c424 */ /* 0x000fe200078e00ff */
[----:B------:R-:W-:Y:S01]  /*5600*/  @!P4 R2UR UR19, R21 ;  /* 0x000000001513c2ca */ /* 0x000fe200000e0000 */
[----:B------:R-:W-:Y:S01]  /*5610*/  VOTEU.ALL UP1, P4 ;  /* 0x0000000000ff7886 */ /* 0x000fe20002020000 */
[----:B------:R-:W-:Y:S01]  /*5620*/  UMOV UR9, UR25 ;  /* 0x0000001900097c82 */ /* 0x000fe20008000000 */
[----:B------:R-:W-:Y:S01]  /*5630*/  UMOV UR11, UR43 ;  /* 0x0000002b000b7c82 */ /* 0x000fe20008000000 */
[----:B------:R-:W-:Y:S01]  /*5640*/  UMOV UR12, UR36 ;  /* 0x00000024000c7c82 */ /* 0x000fe20008000000 */
[----:B------:R-:W-:Y:S08]  /*5650*/  UPRMT UR14, UR37, 0x654, UR25 ;  /* 0x00000654250e7896 */ /* 0x000ff00008000019 */
[----:B------:R1:W-:Y:S02]  /*5660*/  @!UP2 UTMALDG.3D [UR24], [UR18], desc[UR16] ;  /* 0x000010181200a5b4 */ /* 0x0003e40008011000 */
[----:B-1----:R-:W-:Y:S01]  /*5670*/  @!P1 ISETP.NE.AND P2, PT, R3, 0x1, PT ;  /* 0x000000010300980c */ /* 0x002fe20003f45270 */
[C---:B--2---:R-:W-:Y:S01]  /*5680*/  @!P1 IMAD.HI.U32 R14, R13.reuse, R14, RZ ;  /* 0x0000000e0d0e9227 */ /* 0x044fe200078e00ff */
[----:B----4-:R-:W-:Y:S01]  /*5690*/  @!P1 ISETP.NE.AND P0, PT, R10, 0x1, PT ;  /* 0x000000010a00980c */ /* 0x010fe20003f05270 */
[----:B------:R1:W-:Y:S01]  /*56a0*/  @!UP1 UTMALDG.3D [UR8], [UR18], desc[UR16] ;  /* 0x00001008120095b4 */ /* 0x0003e20008011000 */
[----:B------:R1:W-:Y:S01]  /*56b0*/  @!P4 SYNCS.ARRIVE.TRANS64.RED.A0TR RZ, [UR7+0x110], R20 ;  /* 0x00011014ffffc9a7 */ /* 0x0003e20008300407 */
[C---:B------:R-:W-:Y:S01]  /*56c0*/  @!P1 IMAD.HI.U32 R11, R8.reuse, R11, RZ ;  /* 0x0000000b080b9227 */ /* 0x040fe200078e00ff */
[----:B------:R-:W-:Y:S04]  /*56d0*/  @!P1 SHF.R.U32.HI R14, RZ, R15, R14 ;  /* 0x0000000fff0e9219 */ /* 0x000fe8000001160e */
[----:B-----5:R-:W-:Y:S02]  /*56e0*/  @!P1 SHF.R.U32.HI R9, RZ, R0, R11 ;  /* 0x00000000ff099219 */ /* 0x020fe4000001160b */
[----:B------:R-:W-:Y:S02]  /*56f0*/  @!P1 SEL R14, R13, R14, !P2 ;  /* 0x0000000e0d0e9207 */ /* 0x000fe40005000000 */
[----:B------:R-:W-:Y:S05]  /*5700*/  @!P1 SEL R9, R8, R9, !P0 ;  /* 0x0000000908099207 */ /* 0x000fea0004000000 */
[----:B------:R-:W-:Y:S01]  /*5710*/  @!P1 IMAD.IADD R0, R9, 0x1, -R14 ;  /* 0x0000000109009824 */ /* 0x000fe200078e0a0e */
[----:B------:R-:W-:Y:S01]  /*5720*/  SYNCS.ARRIVE.TRANS64.RED.A1T0 RZ, [UR14], RZ ;  /* 0x000000ffffff79a7 */ /* 0x000fe2000810040e */
[----:B------:R-:W-:Y:S02]  /*5730*/  @!P1 IMAD.IADD R9, R14, 0x1, -R9 ;  /* 0x000000010e099824 */ /* 0x000fe400078e0a09 */
[----:B------:R-:W-:Y:S02]  /*5740*/  @!P1 IMAD R13, R0, R3, R13 ;  /* 0x00000003000d9224 */ /* 0x000fe400078e020d */
[----:B------:R-:W-:Y:S01]  /*5750*/  @!P1 IMAD R8, R9, R10, R8 ;  /* 0x0000000a09089224 */ /* 0x000fe200078e0208 */
[----:B------:R-:W2:Y:S02]  /*5760*/  SYNCS.PHASECHK.TRANS64.TRYWAIT P5, [UR7+0x138], R12 ;  /* 0x0001380cff0075a7 */ /* 0x000ea400080a1107 */
[----:B-12---:R-:W-:Y:S05]  /*5770*/  @!P5 BRA `(.L_x_108) ;  /* 0x000000580010d947 */ /* 0x006fea0003800000 */
.L_x_219:
[----:B-1----:R-:W-:Y:S01]  /*5780*/  @!P4 IADD3 R3, P0, PT, R32, 0x580, RZ ;  /* 0x000005802003c810 */ /* 0x002fe20007f1e0ff */
[----:B------:R-:W-:Y:S01]  /*5790*/  VOTEU.ALL UP1, P4 ;  /* 0x0000000000ff7886 */ /* 0x000fe20002020000 */
[----:B------:R-:W-:Y:S01]  /*57a0*/  VOTEU.ALL UP2, P4 ;  /* 0x0000000000ff7886 */ /* 0x000fe20002040000 */
[----:B------:R-:W-:Y:S01]  /*57b0*/  UMOV UR14, 0x0 ;  /* 0x00000000000e7882 */ /* 0x000fe20000000000 */
[----:B------:R-:W-:Y:S01]  /*57c0*/  @!P4 R2UR UR9, R3 ;  /* 0x000000000309c2ca */ /* 0x000fe200000e0000 */
[----:B------:R-:W-:Y:S01]  /*57d0*/  @!P4 IMAD.X R0, RZ, RZ, R33, P0 ;  /* 0x000000ffff00c224 */ /* 0x000fe200000e0621 */
[----:B------:R-:W-:Y:S01]  /*57e0*/  @!UP1 UIADD3 UR17, UPT, UPT, UR7, 0x118, URZ ;  /* 0x0000011807119890 */ /* 0x000fe2000fffe0ff */
[----:B------:R-:W-:Y:S01]  /*57f0*/  ISETP.NE.AND P0, PT, R30, 0x2, PT ;  /* 0x000000021e00780c */ /* 0x000fe20003f05270 */
[----:B------:R-:W-:Y:S01]  /*5800*/  @!UP1 UIADD3 UR18, UPT, UPT, UR42, 0x60, URZ ;  /* 0x000000602a129890 */ /* 0x000fe2000fffe0ff */
[----:B------:R-:W-:Y:S01]  /*5810*/  LOP3.LUT R31, R31, 0x1, RZ, 0x3c, !PT ;  /* 0x000000011f1f7812 */ /* 0x000fe200078e3cff */
[----:B------:R-:W-:Y:S01]  /*5820*/  @!UP1 UIADD3 UR16, UPT, UPT, UR7, 0x3300, URZ ;  /* 0x0000330007109890 */ /* 0x000fe2000fffe0ff */
[----:B------:R-:W-:Y:S01]  /*5830*/  @!P4 R2UR UR8, R0 ;  /* 0x000000000008c2ca */ /* 0x000fe200000e0000 */
[----:B------:R-:W-:Y:S01]  /*5840*/  UMOV UR15, 0x10000000 ;  /* 0x10000000000f7882 */ /* 0x000fe20000000000 */
[----:B------:R-:W-:Y:S01]  /*5850*/  UMOV UR19, UR43 ;  /* 0x0000002b00137c82 */ /* 0x000fe20008000000 */
[----:B------:R-:W-:Y:S01]  /*5860*/  UMOV UR20, UR36 ;  /* 0x0000002400147c82 */ /* 0x000fe20008000000 */
[----:B------:R-:W-:Y:S01]  /*5870*/  @!UP1 UIADD3 UR10, UPT, UPT, UR42, 0xe0, URZ ;  /* 0x000000e02a0a9890 */ /* 0x000fe2000fffe0ff */
[----:B------:R-:W-:Y:S01]  /*5880*/  SEL R0, RZ, 0x1, P0 ;  /* 0x00000001ff007807 */ /* 0x000fe20000000000 */
[----:B------:R-:W-:Y:S01]  /*5890*/  IMAD.U32 R10, RZ, RZ, UR9 ;  /* 0x00000009ff0a7e24 */ /* 0x000fe2000f8e00ff */
[----:B------:R-:W-:Y:S01]  /*58a0*/  UMOV UR11, UR43 ;  /* 0x0000002b000b7c82 */ /* 0x000fe20008000000 */
[----:B------:R-:W-:Y:S01]  /*58b0*/  UMOV UR12, UR36 ;  /* 0x00000024000c7c82 */ /* 0x000fe20008000000 */
[----:B------:R-:W-:Y:S01]  /*58c0*/  UMOV UR9, UR17 ;  /* 0x0000001100097c82 */ /* 0x000fe20008000000 */
[----:B------:R-:W-:Y:S01]  /*58d0*/  @P3 R2UR UR36, R28 ;  /* 0x000000001c2432ca */ /* 0x000fe200000e0000 */
[----:B------:R-:W-:Y:S01]  /*58e0*/  IMAD.IADD R20, R8, 0x1, R83 ;  /* 0x0000000108147824 */ /* 0x000fe200078e0253 */
[----:B------:R-:W-:Y:S01]  /*58f0*/  @!P4 R2UR UR22, R10 ;  /* 0x000000000a16c2ca */ /* 0x000fe200000e0000 */
[----:B------:R-:W-:Y:S01]  /*5900*/  IMAD.U32 R11, RZ, RZ, UR8 ;  /* 0x00000008ff0b7e24 */ /* 0x000fe2000f8e00ff */
[----:B------:R-:W-:Y:S01]  /*5910*/  @!UP1 UIADD3 UR8, UPT, UPT, UR7, 0x3b00, URZ ;  /* 0x00003b0007089890 */ /* 0x000fe2000fffe0ff */
[----:B------:R-:W-:Y:S01]  /*5920*/  LOP3.LUT R29, R29, R0, RZ, 0x3c, !PT ;  /* 0x000000001d1d7212 */ /* 0x000fe200078e3cff */
[----:B------:R-:W-:Y:S01]  /*5930*/  VOTEU.ALL UP1, P4 ;  /* 0x0000000000ff7886 */ /* 0x000fe20002020000 */
[----:B------:R-:W-:Y:S01]  /*5940*/  IMAD.IADD R21, R13, 0x1, R90 ;  /* 0x000000010d157824 */ /* 0x000fe200078e025a */
[----:B------:R-:W-:Y:S02]  /*5950*/  @!P4 R2UR UR23, R11 ;  /* 0x000000000b17c2ca */ /* 0x000fe400000e0000 */
[----:B------:R-:W-:Y:S11]  /*5960*/  SEL R30, R30, RZ, P0 ;  /* 0x000000ff1e1e7207 */ /* 0x000ff60000000000 */
[----:B------:R2:W-:Y:S01]  /*5970*/  @!UP2 UTMALDG.3D [UR16], [UR22], desc[UR14] ;  /* 0x00000e101600a5b4 */ /* 0x0005e20008011000 */
[----:B------:R2:W-:Y:S01]  /*5980*/  @!UP1 UTMALDG.3D [UR8], [UR22], desc[UR14] ;  /* 0x00000e08160095b4 */ /* 0x0005e20008011000 */
[----:B------:R2:W-:Y:S01]  /*5990*/  @!P4 SYNCS.ARRIVE.TRANS64.RED.A0TR RZ, [UR7+0x118], R23 ;  /* 0x00011817ffffc9a7 */ /* 0x0005e20008300407 */
[----:B------:R-:W-:Y:S01]  /*59a0*/  UPLOP3.LUT UP1, UPT, UPT, UPT, UPT, 0x80, 0x8 ;  /* 0x000000000008789c */ /* 0x000fe20003f2f070 */
[----:B------:R-:W-:Y:S01]  /*59b0*/  SYNCS.ARRIVE.TRANS64.RED.A1T0 RZ, [UR13], RZ ;  /* 0x000000ffffff79a7 */ /* 0x000fe2000810040d */
[----:B------:R-:W-:Y:S09]  /*59c0*/  @P3 BRA `(.L_x_109) ;  /* 0xfffffff000303947 */ /* 0x000ff2000383ffff */
[----:B------:R-:W-:-:S04]  /*59d0*/  SHF.L.U32 R3, R31, 0x1f, RZ ;  /* 0x0000001f1f037819 */ /* 0x000fc800000006ff */
[----:B------:R-:W1:Y:S02]  /*59e0*/  SYNCS.PHASECHK.TRANS64.TRYWAIT P0, [UR7+0x120], R3 ;  /* 0x00012003ff0075a7 */ /* 0x000e640008001107 */
[----:B-1----:R-:W-:Y:S05]  /*59f0*/  @!P0 BRA `(.L_x_110) ;  /* 0x0000005400888947 */ /* 0x002fea0003800000 */
.L_x_221:
[----:B------:R-:W4:Y:S02]  /*5a00*/  SYNCS.PHASECHK.TRANS64.TRYWAIT P0, [UR7+0x128], R3 ;  /* 0x00012803ff0075a7 */ /* 0x000f240008001107 */
[----:B----4-:R-:W-:Y:S05]  /*5a10*/  @!P0 BRA `(.L_x_111) ;  /* 0x0000005400988947 */ /* 0x010fea0003800000 */
.L_x_223:
[----:B------:R-:W4:Y:S02]  /*5a20*/  SYNCS.PHASECHK.TRANS64.TRYWAIT P0, [UR7+0x130], R3 ;  /* 0x00013003ff0075a7 */ /* 0x000f240008001107 */
[----:B----4-:R-:W-:Y:S05]  /*5a30*/  @!P0 BRA `(.L_x_112) ;  /* 0x0000005400a88947 */ /* 0x010fea0003800000 */
.L_x_225:
[----:B-1----:R-:W-:-:S07]  /*5a40*/  MOV R0, UR7 ;  /* 0x0000000700007c02 */ /* 0x002fce0008000f00 */
.L_x_113:
[----:B-1----:R-:W-:-:S04]  /*5a50*/  SHF.L.U32 R3, R31, 0x1f, RZ ;  /* 0x0000001f1f037819 */ /* 0x002fc800000006ff */
[----:B------:R1:W4:Y:S03]  /*5a60*/  SYNCS.PHASECHK.TRANS64.TRYWAIT P0, [R0+URZ+0x138], R3 ;  /* 0x00013803000075a7 */ /* 0x00032600080011ff */
[----:B----4-:R-:W-:Y:S05]  /*5a70*/  @!P0 NANOSLEEP.SYNCS 0x989680 ;  /* 0x009896800000895d */ /* 0x010fea0003900000 */
[----:B------:R-:W4:Y:S02]  /*5a80*/  @!P0 SYNCS.PHASECHK.TRANS64 P0, [R0+URZ+0x138], R3 ;  /* 0x00013803000085a7 */ /* 0x000f2400080010ff */
[----:B--2-4-:R-:W-:Y:S05]  /*5a90*/  @P0 EXIT ;  /* 0x000000000000094d */ /* 0x014fea0003800000 */
[----:B------:R-:W-:Y:S05]  /*5aa0*/  BRA `(.L_x_113) ;  /* 0xfffffffc00e87947 */ /* 0x000fea000383ffff */
.L_x_98:
[----:B------:R-:W-:-:S06]  /*5ab0*/  UISETP.GE.AND UP1, UPT, UR10, 0x4, UPT ;  /* 0x000000040a00788c */ /* 0x000fcc000bf26270 */
[----:B------:R-:W-:-:S13]  /*5ac0*/  PLOP3.LUT P0, PT, PT, PT, UP1, 0x80, 0x8 ;  /* 0x000000000008781c */ /* 0x000fda0003f0f018 */
[----:B------:R-:W-:Y:S05]  /*5ad0*/  @!P0 EXIT ;  /* 0x000000000000894d */ /* 0x000fea0003800000 */
[----:B------:R-:W-:Y:S01]  /*5ae0*/  BAR.SYNC.DEFER_BLOCKING 0x6, 0xa0 ;  /* 0x0182800000007b1d */ /* 0x000fe20000010000 */
[C---:B------:R-:W-:Y:S01]  /*5af0*/  IMAD.SHL.U32 R96, R104.reuse, 0x20, RZ ;  /* 0x0000002068607824 */ /* 0x040fe200078e00ff */
[----:B------:R-:W-:Y:S01]  /*5b00*/  CS2R R100, SRZ ;  /* 0x0000000000647805 */ /* 0x000fe2000001ff00 */
[C---:B------:R-:W-:Y:S02]  /*5b10*/  IMAD.SHL.U32 R4, R97.reuse, 0x200000, RZ ;  /* 0x0020000061047824 */ /* 0x040fe400078e00ff */
[C---:B------:R-:W-:Y:S01]  /*5b20*/  IMAD.SHL.U32 R2, R104.reuse, 0x4, RZ ;  /* 0x0000000468027824 */ /* 0x040fe200078e00ff */
[----:B------:R-:W-:Y:S02]  /*5b30*/  UMOV UR49, 0x400 ;  /* 0x0000040000317882 */ /* 0x000fe40000000000 */
[----:B------:R-:W1:Y:S01]  /*5b40*/  LDC R93, c[0x0][0x370] ;  /* 0x0000dc00ff5d7b82 */ /* 0x000e620000000800 */
[----:B------:R-:W-:Y:S01]  /*5b50*/  ULEA UR49, UR37, UR49, 0x18 ;  /* 0x0000003125317291 */ /* 0x000fe2000f8ec0ff */
[----:B------:R-:W-:Y:S01]  /*5b60*/  IMAD.U32 R47, R104, 0x10000, RZ ;  /* 0x00010000682f7824 */ /* 0x000fe200078e00ff */
[C---:B------:R-:W-:Y:S01]  /*5b70*/  LOP3.LUT R3, R96.reuse, 0x80, RZ, 0xc0, !PT ;  /* 0x0000008060037812 */ /* 0x040fe200078ec0ff */
[----:B------:R-:W-:Y:S01]  /*5b80*/  IMAD.SHL.U32 R6, R97, 0x400, RZ ;  /* 0x0000040061067824 */ /* 0x000fe200078e00ff */
[----:B------:R-:W-:Y:S01]  /*5b90*/  LOP3.LUT R95, R96, 0xb60, RZ, 0xc0, !PT ;  /* 0x00000b60605f7812 */ /* 0x000fe200078ec0ff */
[----:B------:R-:W-:Y:S01]  /*5ba0*/  UIADD3 UR4, UPT, UPT, UR49, 0x4300, URZ ;  /* 0x0000430031047890 */ /* 0x000fe2000fffe0ff */
[----:B------:R-:W-:Y:S01]  /*5bb0*/  LOP3.LUT R4, R4, 0x200000, RZ, 0xc0, !PT ;  /* 0x0020000004047812 */ /* 0x000fe200078ec0ff */
[----:B------:R-:W2:Y:S01]  /*5bc0*/  LDC R42, c[0x0][0xb0c] ;  /* 0x0002c300ff2a7b82 */ /* 0x000ea20000000800 */
[----:B------:R-:W-:Y:S01]  /*5bd0*/  LOP3.LUT R2, R3, 0x10, R2, 0xf8, !PT ;  /* 0x0000001003027812 */ /* 0x000fe200078ef802 */
[----:B------:R-:W-:Y:S01]  /*5be0*/  IMAD.MOV.U32 R44, RZ, RZ, RZ ;  /* 0x000000ffff2c7224 */ /* 0x000fe200078e00ff */
[----:B------:R-:W-:Y:S01]  /*5bf0*/  LOP3.LUT R95, R95, 0x400, R6, 0xf8, !PT ;  /* 0x000004005f5f7812 */ /* 0x000fe200078ef806 */
[----:B------:R-:W-:Y:S01]  /*5c00*/  IMAD.MOV.U32 R102, RZ, RZ, RZ ;  /* 0x000000ffff667224 */ /* 0x000fe200078e00ff */
[----:B------:R-:W-:Y:S01]  /*5c10*/  LOP3.LUT R47, R4, 0x400000, R47, 0xf8, !PT ;  /* 0x00400000042f7812 */ /* 0x000fe200078ef82f */
[----:B------:R-:W-:Y:S01]  /*5c20*/  IMAD.MOV.U32 R107, RZ, RZ, RZ ;  /* 0x000000ffff6b7224 */ /* 0x000fe200078e00ff */
[----:B------:R-:W-:Y:S01]  /*5c30*/  LOP3.LUT P0, RZ, R96, 0x80, RZ, 0xc0, !PT ;  /* 0x0000008060ff7812 */ /* 0x000fe2000780c0ff */
[----:B------:R-:W3:Y:S01]  /*5c40*/  LDC R92, c[0x0][0xb20] ;  /* 0x0002c800ff5c7b82 */ /* 0x000ee20000000800 */
[----:B------:R-:W4:Y:S01]  /*5c50*/  LDS R0, [UR49+0x200] ;  /* 0x00020031ff007984 */ /* 0x000f220008000800 */
[----:B------:R-:W-:Y:S01]  /*5c60*/  LOP3.LUT R95, R95, R2, RZ, 0xfc, !PT ;  /* 0x000000025f5f7212 */ /* 0x000fe200078efcff */
[----:B------:R-:W-:Y:S01]  /*5c70*/  IMAD.MOV.U32 R99, RZ, RZ, RZ ;  /* 0x000000ffff637224 */ /* 0x000fe200078e00ff */
[----:B------:R-:W-:Y:S01]  /*5c80*/  P2R R2, PR, RZ, 0x1 ;  /* 0x00000001ff027803 */ /* 0x000fe20000000000 */
[----:B------:R-:W-:Y:S01]  /*5c90*/  IMAD.U32 R103, RZ, RZ, UR4 ;  /* 0x00000004ff677e24 */ /* 0x000fe2000f8e00ff */
[----:B------:R-:W-:Y:S01]  /*5ca0*/  LOP3.LUT R104, R104, 0x60, RZ, 0xc0, !PT ;  /* 0x0000006068687812 */ /* 0x000fe200078ec0ff */
[----:B------:R-:W1:Y:S01]  /*5cb0*/  LDCU.64 UR52, c[0x0][0x348] ;  /* 0x00006900ff3477ac */ /* 0x000e620008000a00 */
[----:B------:R-:W1:Y:S01]  /*5cc0*/  LDC R41, c[0x0][0xb30] ;  /* 0x0002cc00ff297b82 */ /* 0x000e620000000800 */
[----:B------:R-:W1:Y:S01]  /*5cd0*/  LDCU.64 UR38, c[0x0][0x888] ;  /* 0x00011100ff2677ac */ /* 0x000e620008000a00 */
[----:B------:R-:W1:Y:S06]  /*5ce0*/  LDCU.64 UR44, c[0x0][0x890] ;  /* 0x00011200ff2c77ac */ /* 0x000e6c0008000a00 */
[----:B------:R-:W1:Y:S01]  /*5cf0*/  LDC.64 R88, c[0x0][0xb10] ;  /* 0x0002c400ff587b82 */ /* 0x000e620000000a00 */
[----:B------:R-:W-:-:S07]  /*5d00*/  UIADD3 UR48, UPT, UPT, UR49, 0x300, URZ ;  /* 0x0000030031307890 */ /* 0x000fce000fffe0ff */
[----:B------:R-:W1:Y:S08]  /*5d10*/  LDC.64 R38, c[0x0][0xb18] ;  /* 0x0002c600ff267b82 */ /* 0x000e700000000a00 */
[----:B------:R-:W1:Y:S08]  /*5d20*/  LDC.64 R36, c[0x0][0xb28] ;  /* 0x0002ca00ff247b82 */ /* 0x000e700000000a00 */
[----:B------:R-:W1:Y:S01]  /*5d30*/  LDC.64 R86, c[0x0][0x8b0] ;  /* 0x00022c00ff567b82 */ /* 0x000e620000000a00 */
[----:B----4-:R-:W-:-:S07]  /*5d40*/  IMAD.IADD R47, R0, 0x1, R47 ;  /* 0x00000001002f7824 */ /* 0x010fce00078e022f */
[----:B------:R-:W4:Y:S08]  /*5d50*/  LDC.64 R84, c[0x0][0x8a8] ;  /* 0x00022a00ff547b82 */ /* 0x000f300000000a00 */
[----:B--23--:R-:W1:Y:S02]  /*5d60*/  LDC R94, c[0x0][0x374] ;  /* 0x0000dd00ff5e7b82 */ /* 0x00ce640000000800 */
.L_x_155:
[----:B------:R-:W-:Y:S02]  /*5d70*/  LEA R0, R107, UR49, 0x3 ;  /* 0x000000316b007c11 */ /* 0x000fe4000f8e18ff */
[----:B------:R-:W-:Y:S02]  /*5d80*/  SHF.L.U32 R3, R101, 0x1f, RZ ;  /* 0x0000001f65037819 */ /* 0x000fe400000006ff */
[----:B------:R-:W-:Y:S02]  /*5d90*/  LEA R16, R107, UR49, 0x4 ;  /* 0x000000316b107c11 */ /* 0x000fe4000f8e20ff */
[----:B--2---:R-:W2:Y:S02]  /*5da0*/  SYNCS.PHASECHK.TRANS64.TRYWAIT P0, [R0+URZ+0x150], R3 ;  /* 0x00015003000075a7 */ /* 0x004ea400080011ff */
[----:B--2---:R-:W-:Y:S05]  /*5db0*/  @!P0 BRA `(.L_x_114) ;  /* 0x0000005000e08947 */ /* 0x004fea0003800000 */
.L_x_226:
[----:B------:R-:W3:Y:S01]  /*5dc0*/  LDC.64 R12, c[0x0][0xb10] ;  /* 0x0002c400ff0c7b82 */ /* 0x000ee20000000a00 */
[----:B------:R-:W4:Y:S01]  /*5dd0*/  LDS.128 R16, [R16+0x1e0] ;  /* 0x0001e00010107984 */ /* 0x000f220000000c00 */
[----:B-1----:R-:W-:Y:S01]  /*5de0*/  ISETP.NE.AND P1, PT, R41, 0x1, PT ;  /* 0x000000012900780c */ /* 0x002fe20003f25270 */
[----:B--2---:R-:W-:Y:S01]  /*5df0*/  VIADD R0, R0, 0x160 ;  /* 0x0000016000007836 */ /* 0x004fe20000000000 */
[----:B------:R-:W-:Y:S04]  /*5e00*/  ISETP.GE.AND P0, PT, R40, 0x1, PT ;  /* 0x000000012800780c */ /* 0x000fe80003f06270 */
[----:B------:R-:W1:Y:S01]  /*5e10*/  LDC.64 R10, c[0x0][0xb18] ;  /* 0x0002c600ff0a7b82 */ /* 0x000e620000000a00 */
[----:B------:R-:W-:Y:S01]  /*5e20*/  PRMT R0, RZ, 0x654, R0 ;  /* 0x00000654ff007816 */ /* 0x000fe20000000000 */
[----:B------:R-:W-:Y:S01]  /*5e30*/  @!PT LDS RZ, [RZ] ;  /* 0x00000000fffff984 */ /* 0x000fe20000000800 */
[----:B------:R-:W-:Y:S01]  /*5e40*/  @!PT LDS RZ, [RZ] ;  /* 0x00000000fffff984 */ /* 0x000fe20000000800 */
[----:B------:R-:W-:Y:S01]  /*5e50*/  @!PT LDS RZ, [RZ] ;  /* 0x00000000fffff984 */ /* 0x000fe20000000800 */
[----:B------:R-:W-:Y:S01]  /*5e60*/  @!PT LDS RZ, [RZ] ;  /* 0x00000000fffff984 */ /* 0x000fe20000000800 */
[----:B------:R2:W-:Y:S06]  /*5e70*/  MEMBAR.ALL.CTA ;  /* 0x0000000000007992 */ /* 0x0005ec0000008000 */
[----:B--2---:R-:W2:Y:S01]  /*5e80*/  FENCE.VIEW.ASYNC.S ;  /* 0x00000000000073c6 */ /* 0x004ea20000000000 */
[----:B------:R-:W1:Y:S08]  /*5e90*/  @!P1 LDC R14, c[0x0][0xb20] ;  /* 0x0002c800ff0e9b82 */ /* 0x000e700000000800 */
[----:B------:R-:W1:Y:S01]  /*5ea0*/  @!P1 LDC R9, c[0x0][0xb0c] ;  /* 0x0002c300ff099b82 */ /* 0x000e620000000800 */
[----:B--2---:R2:W-:Y:S01]  /*5eb0*/  SYNCS.ARRIVE.TRANS64.RED.A1T0 RZ, [R0+URZ], RZ ;  /* 0x000000ff00ff79a7 */ /* 0x0045e200081004ff */
[----:B----4-:R-:W-:Y:S04]  /*5ec0*/  LOP3.LUT P4, RZ, R18, 0x1, RZ, 0xc0, !PT ;  /* 0x0000000112ff7812 */ /* 0x010fe8000788c0ff */
[----:B------:R-:W-:Y:S09]  /*5ed0*/  P2R R105, PR, RZ, 0x10 ;  /* 0x00000010ff697803 */ /* 0x000ff20000000000 */
[----:B------:R-:W-:Y:S02]  /*5ee0*/  @P4 MOV R45, R16 ;  /* 0x00000010002d4202 */ /* 0x000fe40000000f00 */
[----:B------:R-:W-:Y:S01]  /*5ef0*/  @P4 LOP3.LUT R43, R17, 0xffff, RZ, 0xc0, !PT ;  /* 0x0000ffff112b4812 */ /* 0x000fe200078ec0ff */
[----:B--23--:R-:W-:Y:S06]  /*5f00*/  @!P0 BRA `(.L_x_115) ;  /* 0x0000000000a48947 */ /* 0x00cfec0003800000 */
[----:B------:R-:W-:Y:S01]  /*5f10*/  IMAD.HI.U32 R23, R94, R39, RZ ;  /* 0x000000275e177227 */ /* 0x000fe200078e00ff */
[----:B------:R-:W-:Y:S02]  /*5f20*/  ISETP.NE.AND P0, PT, R38, 0x1, PT ;  /* 0x000000012600780c */ /* 0x000fe40003f05270 */
[----:B------:R-:W-:Y:S01]  /*5f30*/  ISETP.NE.AND P2, PT, R40, 0x1, PT ;  /* 0x000000012800780c */ /* 0x000fe20003f45270 */
[----:B------:R-:W-:Y:S01]  /*5f40*/  IMAD.HI.U32 R22, R93, R88, RZ ;  /* 0x000000585d167227 */ /* 0x000fe200078e00ff */
[----:B------:R-:W-:Y:S02]  /*5f50*/  SHF.R.U32.HI R23, RZ, R92, R23 ;  /* 0x0000005cff177219 */ /* 0x000fe40000011617 */
[----:B------:R-:W-:Y:S01]  /*5f60*/  ISETP.NE.AND P3, PT, R42, 0x1, PT ;  /* 0x000000012a00780c */ /* 0x000fe20003f65270 */
[----:B------:R-:W-:Y:S01]  /*5f70*/  IMAD.HI.U32 R26, R45, R88, RZ ;  /* 0x000000582d1a7227 */ /* 0x000fe200078e00ff */
[----:B------:R-:W-:Y:S02]  /*5f80*/  SHF.R.U32.HI R22, RZ, R89, R22 ;  /* 0x00000059ff167219 */ /* 0x000fe40000011616 */
[----:B------:R-:W-:Y:S01]  /*5f90*/  SEL R3, R94, R23, !P0 ;  /* 0x000000175e037207 */ /* 0x000fe20004000000 */
[----:B------:R-:W-:Y:S01]  /*5fa0*/  IMAD.HI.U32 R23, R43, R39, RZ ;  /* 0x000000272b177227 */ /* 0x000fe200078e00ff */
[----:B------:R-:W-:Y:S02]  /*5fb0*/  SEL R7, R93, R22, !P3 ;  /* 0x000000165d077207 */ /* 0x000fe40005800000 */
[----:B------:R-:W-:Y:S01]  /*5fc0*/  SHF.R.U32.HI R26, RZ, R89, R26 ;  /* 0x00000059ff1a7219 */ /* 0x000fe2000001161a */
[-C--:B------:R-:W-:Y:S04]  /*5fd0*/  IMAD.HI.U32 R22, R3, R36.reuse, RZ ;  /* 0x0000002403167227 */ /* 0x080fe800078e00ff */
[----:B------:R-:W-:Y:S01]  /*5fe0*/  IMAD.HI.U32 R24, R7, R36, RZ ;  /* 0x0000002407187227 */ /* 0x000fe200078e00ff */
[-C--:B------:R-:W-:Y:S02]  /*5ff0*/  @P2 SHF.R.U32.HI R3, RZ, R37.reuse, R22 ;  /* 0x00000025ff032219 */ /* 0x080fe40000011616 */
[----:B------:R-:W-:Y:S02]  /*6000*/  SHF.R.U32.HI R22, RZ, R92, R23 ;  /* 0x0000005cff167219 */ /* 0x000fe40000011617 */
[----:B------:R-:W-:Y:S01]  /*6010*/  @P2 SHF.R.U32.HI R7, RZ, R37, R24 ;  /* 0x00000025ff072219 */ /* 0x000fe20000011618 */
[C---:B------:R-:W-:Y:S01]  /*6020*/  IMAD R2, R40.reuse, R3, RZ ;  /* 0x0000000328027224 */ /* 0x040fe200078e02ff */
[----:B------:R-:W-:Y:S02]  /*6030*/  SEL R5, R43, R22, !P0 ;  /* 0x000000162b057207 */ /* 0x000fe40004000000 */
[----:B------:R-:W-:Y:S01]  /*6040*/  SEL R3, R45, R26, !P3 ;  /* 0x0000001a2d037207 */ /* 0x000fe20005800000 */
[----:B------:R-:W-:Y:S01]  /*6050*/  IMAD R4, R40, R7, RZ ;  /* 0x0000000728047224 */ /* 0x000fe200078e02ff */
[C---:B------:R-:W-:Y:S01]  /*6060*/  ISETP.GE.AND P0, PT, R5.reuse, R2, PT ;  /* 0x000000020500720c */ /* 0x040fe20003f06270 */
[----:B------:R-:W-:Y:S03]  /*6070*/  IMAD.HI.U32 R6, R5, R36, RZ ;  /* 0x0000002405067227 */ /* 0x000fe600078e00ff */
[----:B------:R-:W-:Y:S01]  /*6080*/  ISETP.GE.OR P0, PT, R3, R4, P0 ;  /* 0x000000040300720c */ /* 0x000fe20000706670 */
[----:B------:R-:W-:Y:S01]  /*6090*/  IMAD.MOV R4, RZ, RZ, -R3 ;  /* 0x000000ffff047224 */ /* 0x000fe200078e0a03 */
[-C--:B------:R-:W-:Y:S03]  /*60a0*/  SHF.R.U32.HI R6, RZ, R37.reuse, R6 ;  /* 0x00000025ff067219 */ /* 0x080fe60000011606 */
[----:B------:R-:W-:Y:S01]  /*60b0*/  IMAD R45, R42, R4, R45 ;  /* 0x000000042a2d7224 */ /* 0x000fe200078e022d */
[----:B------:R-:W-:Y:S05]  /*60c0*/  SEL R15, R5, R6, !P2 ;  /* 0x00000006050f7207 */ /* 0x000fea0005000000 */
[----:B------:R-:W-:Y:S02]  /*60d0*/  IMAD.MOV R6, RZ, RZ, -R15 ;  /* 0x000000ffff067224 */ /* 0x000fe400078e0a0f */
[C---:B------:R-:W-:Y:S04]  /*60e0*/  @!P0 IMAD.HI.U32 R2, R3.reuse, R36, RZ ;  /* 0x0000002403028227 */ /* 0x040fe800078e00ff */
[----:B------:R-:W-:Y:S01]  /*60f0*/  IMAD R6, R40, R6, R5 ;  /* 0x0000000628067224 */ /* 0x000fe200078e0205 */
[----:B------:R-:W-:Y:S04]  /*6100*/  @!P0 SHF.R.U32.HI R2, RZ, R37, R2 ;  /* 0x00000025ff028219 */ /* 0x000fe80000011602 */
[----:B------:R-:W-:Y:S02]  /*6110*/  @!P0 SEL R0, R3, R2, !P2 ;  /* 0x0000000203008207 */ /* 0x000fe40005000000 */
[----:B------:R-:W-:Y:S02]  /*6120*/  IADD3 R2, PT, PT, -R5, RZ, RZ ;  /* 0x000000ff05027210 */ /* 0x000fe40007ffe1ff */
[----:B------:R-:W-:Y:S01]  /*6130*/  @!P0 IADD3 R8, PT, PT, R15, -R0, RZ ;  /* 0x800000000f088210 */ /* 0x000fe20007ffe0ff */
[----:B------:R-:W-:Y:S02]  /*6140*/  @!P0 IMAD R0, R7, R6, R0 ;  /* 0x0000000607008224 */ /* 0x000fe400078e0200 */
[----:B------:R-:W-:Y:S02]  /*6150*/  IMAD R43, R38, R2, R43 ;  /* 0x00000002262b7224 */ /* 0x000fe400078e022b */
[----:B------:R-:W-:Y:S02]  /*6160*/  @!P0 IMAD R5, R8, R40, R3 ;  /* 0x0000002808058224 */ /* 0x000fe400078e0203 */
[----:B------:R-:W-:Y:S04]  /*6170*/  @!P0 IMAD.MOV.U32 R3, RZ, RZ, R0 ;  /* 0x000000ffff038224 */ /* 0x000fe800078e0000 */
[----:B------:R-:W-:Y:S02]  /*6180*/  IMAD R45, R3, R42, R45 ;  /* 0x0000002a032d7224 */ /* 0x000fe400078e022d */
[----:B------:R-:W-:Y:S07]  /*6190*/  IMAD R43, R5, R38, R43 ;  /* 0x00000026052b7224 */ /* 0x000fee00078e022b */
.L_x_115:
[----:B-1----:R-:W-:Y:S01]  /*61a0*/  @!P1 ISETP.NE.AND P0, PT, R10, 0x1, PT ;  /* 0x000000010a00980c */ /* 0x002fe20003f05270 */
[----:B------:R-:W-:Y:S01]  /*61b0*/  @!P1 IMAD.HI.U32 R0, R45, R12, RZ ;  /* 0x0000000c2d009227 */ /* 0x000fe200078e00ff */
[----:B------:R-:W-:Y:S01]  /*61c0*/  @!P1 ISETP.NE.AND P2, PT, R9, 0x1, PT ;  /* 0x000000010900980c */ /* 0x000fe20003f45270 */
[----:B------:R-:W-:Y:S01]  /*61d0*/  ULOP3.LUT UP0, URZ, UR48, 0x90, URZ, 0xc0, !UPT ;  /* 0x0000009030ff7892 */ /* 0x000fe2000f80c0ff */
[----:B------:R-:W-:Y:S01]  /*61e0*/  R2UR UR42, R21 ;  /* 0x00000000152a72ca */ /* 0x000fe200000e0000 */
[----:B------:R-:W-:Y:S01]  /*61f0*/  @!P1 IMAD.HI.U32 R3, R43, R11, RZ ;  /* 0x0000000b2b039227 */ /* 0x000fe200078e00ff */
[----:B------:R-:W-:Y:S02]  /*6200*/  @!P1 SHF.R.U32.HI R0, RZ, R13, R0 ;  /* 0x0000000dff009219 */ /* 0x000fe40000011600 */
[----:B------:R-:W-:Y:S01]  /*6210*/  R2UR UR41, R20 ;  /* 0x00000000142972ca */ /* 0x000fe200000e0000 */
[----:B------:R-:W-:Y:S01]  /*6220*/  VIADD R107, R107, 0x1 ;  /* 0x000000016b6b7836 */ /* 0x000fe20000000000 */
[----:B------:R-:W-:Y:S02]  /*6230*/  @!P1 SHF.R.U32.HI R2, RZ, R14, R3 ;  /* 0x0000000eff029219 */ /* 0x000fe40000011603 */
[----:B------:R-:W-:Y:S02]  /*6240*/  @!P1 SEL R3, R45, R0, !P2 ;  /* 0x000000002d039207 */ /* 0x000fe40005000000 */
[----:B------:R-:W-:Y:S02]  /*6250*/  @!P1 SEL R2, R43, R2, !P0 ;  /* 0x000000022b029207 */ /* 0x000fe40004000000 */
[----:B------:R-:W-:Y:S01]  /*6260*/  @P4 SHF.R.U32.HI R98, RZ, 0x10, R17 ;  /* 0x00000010ff624819 */ /* 0x000fe20000011611 */
[----:B------:R-:W-:Y:S02]  /*6270*/  USHF.L.U32 UR42, UR42, 0x6, URZ ;  /* 0x000000062a2a7899 */ /* 0x000fe400080006ff */
[----:B------:R-:W-:Y:S02]  /*6280*/  @!P1 IMAD.IADD R0, R2, 0x1, -R3 ;  /* 0x0000000102009824 */ /* 0x000fe400078e0a03 */
[----:B------:R-:W-:Y:S01]  /*6290*/  @!P1 IMAD.IADD R2, R3, 0x1, -R2 ;  /* 0x0000000103029824 */ /* 0x000fe200078e0a02 */
[----:B------:R-:W-:Y:S01]  /*62a0*/  USHF.L.U32 UR41, UR41, 0x8, URZ ;  /* 0x0000000829297899 */ /* 0x000fe200080006ff */
[----:B------:R-:W-:Y:S02]  /*62b0*/  @!P1 IMAD R45, R0, R9, R45 ;  /* 0x00000009002d9224 */ /* 0x000fe400078e022d */
[----:B------:R-:W-:Y:S01]  /*62c0*/  @!P1 IMAD R43, R2, R10, R43 ;  /* 0x0000000a022b9224 */ /* 0x000fe200078e022b */
[----:B------:R-:W-:Y:S08]  /*62d0*/  BRA.U !UP0, `(.L_x_116) ;  /* 0x0000000108407547 */ /* 0x000ff0000b800000 */
[----:B------:R-:W1:Y:S01]  /*62e0*/  LDCU.64 UR8, c[0x4][0x88] ;  /* 0x01001100ff0877ac */ /* 0x000e620008000a00 */
[----:B------:R-:W-:Y:S01]  /*62f0*/  MOV R3, 0x0 ;  /* 0x0000000000037802 */ /* 0x000fe20000000f00 */
[----:B------:R-:W-:Y:S02]  /*6300*/  HFMA2 R12, -RZ, RZ, 0, 5.9604644775390625e-08 ;  /* 0x00000001ff0c7431 */ /* 0x000fe400000001ff */
[----:B------:R-:W-:Y:S02]  /*6310*/  IMAD.MOV.U32 R8, RZ, RZ, 0x70 ;  /* 0x00000070ff087424 */ /* 0x000fe400078e00ff */
[----:B------:R-:W-:Y:S01]  /*6320*/  IMAD.MOV.U32 R13, RZ, RZ, RZ ;  /* 0x000000ffff0d7224 */ /* 0x000fe200078e00ff */
[----:B------:R-:W2:Y:S01]  /*6330*/  LDCU.64 UR6, c[0x4][0x90] ;  /* 0x01001200ff0677ac */ /* 0x000ea20008000a00 */
[----:B------:R-:W3:Y:S01]  /*6340*/  LDC.64 R2, c[0x4][R3] ;  /* 0x0100000003027b82 */ /* 0x000ee20000000a00 */
[----:B------:R-:W4:Y:S01]  /*6350*/  LDCU.64 UR4, c[0x4][0x8] ;  /* 0x01000100ff0477ac */ /* 0x000f220008000a00 */
[----:B-1----:R-:W-:Y:S01]  /*6360*/  MOV R5, UR9 ;  /* 0x0000000900057c02 */ /* 0x002fe20008000f00 */
[----:B------:R-:W-:Y:S01]  /*6370*/  IMAD.U32 R4, RZ, RZ, UR8 ;  /* 0x00000008ff047e24 */ /* 0x000fe2000f8e00ff */
[----:B--2---:R-:W-:Y:S01]  /*6380*/  MOV R7, UR7 ;  /* 0x0000000700077c02 */ /* 0x004fe20008000f00 */
[----:B------:R-:W-:Y:S01]  /*6390*/  IMAD.U32 R6, RZ, RZ, UR6 ;  /* 0x00000006ff067e24 */ /* 0x000fe2000f8e00ff */
[----:B----4-:R-:W-:Y:S01]  /*63a0*/  MOV R11, UR5 ;  /* 0x00000005000b7c02 */ /* 0x010fe20008000f00 */
[----:B------:R-:W-:Y:S02]  /*63b0*/  IMAD.U32 R10, RZ, RZ, UR4 ;  /* 0x00000004ff0a7e24 */ /* 0x000fe4000f8e00ff */
[----:B------:R-:W-:Y:S07]  /*63c0*/  LEPC R20, `(.L_x_116) ;  /* 0x000000001014794e */ /* 0x000fee0000000000 */
[----:B---3-5:R-:W-:Y:S05]  /*63d0*/  CALL.ABS.NOINC R2 ;  /* 0x0000000002007343 */ /* 0x028fea0003c00000 */
.L_x_116:
[----:B------:R-:W-:Y:S01]  /*63e0*/  LOP3.LUT P0, RZ, R103, 0x90, RZ, 0xc0, !PT ;  /* 0x0000009067ff7812 */ /* 0x000fe2000780c0ff */
[----:B------:R-:W-:Y:S11]  /*63f0*/  BSSY.RECONVERGENT B6, `(.L_x_117) ;  /* 0x0000013000067945 */ /* 0x000ff60003800200 */
[----:B------:R-:W-:Y:S01]  /*6400*/  @!UPT UIADD3 URZ, UPT, UPT, URZ, URZ, URZ ;  /* 0x000000fffffff290 */ /* 0x000fe2000fffe0ff */
[----:B------:R-:W-:Y:S05]  /*6410*/  @!P0 BRA `(.L_x_118) ;  /* 0x0000000000408947 */ /* 0x000fea0003800000 */
        /* <DEDUP_REMOVED lines=16> */
.L_x_118:
[----:B------:R-:W-:Y:S05]  /*6520*/  BSYNC.RECONVERGENT B6 ;  /* 0x0000000000067941 */ /* 0x000fea0003800200 */
.L_x_117:
[----:B------:R-:W-:Y:S01]  /*6530*/  ISETP.NE.U32.AND P4, PT, R86, RZ, PT ;  /* 0x000000ff5600720c */ /* 0x000fe20003f85070 */
[----:B------:R-:W-:Y:S01]  /*6540*/  UISETP.NE.AND UP2, UPT, UR50, URZ, UPT ;  /* 0x000000ff3200728c */ /* 0x000fe2000bf45270 */
[----:B------:R-:W-:Y:S01]  /*6550*/  ISETP.NE.U32.AND P3, PT, RZ, UR38, PT ;  /* 0x00000026ff007c0c */ /* 0x000fe2000bf65070 */
[----:B------:R-:W-:Y:S01]  /*6560*/  UISETP.NE.U32.AND UP1, UPT, UR44, URZ, UPT ;  /* 0x000000ff2c00728c */ /* 0x000fe2000bf25070 */
[----:B------:R-:W-:Y:S01]  /*6570*/  ISETP.NE.AND.EX P4, PT, R87, RZ, PT, P4 ;  /* 0x000000ff5700720c */ /* 0x000fe20003f85340 */
[----:B------:R-:W-:Y:S01]  /*6580*/  UPLOP3.LUT UP0, UPT, UPT, UPT, UPT, 0x40, 0x4 ;  /* 0x000000000004789c */ /* 0x000fe20003f0e870 */
[----:B------:R-:W-:Y:S01]  /*6590*/  ISETP.NE.AND.EX P3, PT, RZ, UR39, PT, P3 ;  /* 0x00000027ff007c0c */ /* 0x000fe2000bf65330 */
[----:B------:R-:W-:Y:S01]  /*65a0*/  UISETP.NE.AND.EX UP1, UPT, UR45, URZ, UPT, UP1 ;  /* 0x000000ff2d00728c */ /* 0x000fe2000bf25310 */
[----:B------:R-:W-:Y:S04]  /*65b0*/  PLOP3.LUT P1, PT, PT, PT, UP2, 0x80, 0x8 ;  /* 0x000000000008781c */ /* 0x000fe80003f2f028 */
[----:B------:R-:W-:Y:S06]  /*65c0*/  @UP2 UPLOP3.LUT UP0, UPT, UPT, UPT, UP1, 0x80, 0x8 ;  /* 0x000000000008289c */ /* 0x000fec0003f0f010 */
[----:B------:R-:W-:Y:S01]  /*65d0*/  PLOP3.LUT P0, PT, PT, PT, UP0, 0x80, 0x8 ;  /* 0x000000000008781c */ /* 0x000fe20003f0f008 */
[----:B------:R-:W-:Y:S01]  /*65e0*/  @!UPT UIADD3 URZ, UPT, UPT, URZ, URZ, URZ ;  /* 0x000000fffffff290 */ /* 0x000fe2000fffe0ff */
[----:B------:R-:W-:Y:S11]  /*65f0*/  BRA.U !UP1, `(.L_x_119) ;  /* 0x0000000109387547 */ /* 0x000ff6000b800000 */
[----:B------:R-:W-:Y:S01]  /*6600*/  UISETP.NE.U32.AND UP0, UPT, UR38, URZ, UPT ;  /* 0x000000ff2600728c */ /* 0x000fe2000bf05070 */
[----:B------:R-:W-:Y:S02]  /*6610*/  HFMA2 R0, -RZ, RZ, 0, 5.9604644775390625e-08 ;  /* 0x00000001ff007431 */ /* 0x000fe400000001ff */
[----:B------:R-:W-:Y:S01]  /*6620*/  IMAD.MOV.U32 R91, RZ, RZ, 0x1 ;  /* 0x00000001ff5b7424 */ /* 0x000fe200078e00ff */
[----:B------:R-:W-:Y:S06]  /*6630*/  UISETP.NE.AND.EX UP0, UPT, UR39, URZ, UPT, UP0 ;  /* 0x000000ff2700728c */ /* 0x000fec000bf05300 */
[----:B------:R-:W-:Y:S05]  /*6640*/  PLOP3.LUT P2, PT, PT, PT, UP0, 0x80, 0x8 ;  /* 0x000000000008781c */ /* 0x000fea0003f4f008 */
[----:B------:R-:W1:Y:S01]  /*6650*/  @UP0 LDCU.64 UR6, c[0x0][0x888] ;  /* 0x00011100ff0607ac */ /* 0x000e620008000a00 */
[----:B------:R-:W-:Y:S07]  /*6660*/  @UP0 UIMAD UR4, UR36, UR44, URZ ;  /* 0x0000002c240402a4 */ /* 0x000fee000f8e02ff */
[----:B------:R-:W-:Y:S01]  /*6670*/  @!P2 PRMT R91, R0, 0x7610, R91 ;  /* 0x00007610005ba816 */ /* 0x000fe2000000005b */
[----:B-1----:R-:W-:Y:S03]  /*6680*/  @UP0 UIMAD.WIDE UR6, UR4, 0x4, UR6 ;  /* 0x00000004040608a5 */ /* 0x002fe6000f8e0206 */
[----:B------:R-:W1:Y:S03]  /*6690*/  @!UP0 LDCU UR4, c[0x0][0x880] ;  /* 0x00011000ff0487ac */ /* 0x000e660008000800 */
[----:B------:R-:W-:Y:S01]  /*66a0*/  IMAD.U32 R2, RZ, RZ, UR6 ;  /* 0x00000006ff027e24 */ /* 0x000fe2000f8e00ff */
[----:B------:R-:W-:Y:S05]  /*66b0*/  MOV R3, UR7 ;  /* 0x0000000700037c02 */ /* 0x000fea0008000f00 */
[----:B-----5:R2:W5:Y:S02]  /*66c0*/  @P2 LDG.E R50, desc[UR46][R2.64] ;  /* 0x0000002e02322981 */ /* 0x020564000c1e1900 */
[----:B-12---:R-:W-:Y:S02]  /*66d0*/  @!P2 IMAD.U32 R50, RZ, RZ, UR4 ;  /* 0x00000004ff32ae24 */ /* 0x006fe4000f8e00ff */
.L_x_119:
[----:B------:R-:W-:Y:S05]  /*66e0*/  @!P4 BRA `(.L_x_120) ;  /* 0x000000000020c947 */ /* 0x000fea0003800000 */
[----:B------:R-:W-:Y:S04]  /*66f0*/  ISETP.NE.U32.AND P2, PT, R84, RZ, PT ;  /* 0x000000ff5400720c */ /* 0x000fe80003f45070 */
[----:B------:R-:W-:Y:S11]  /*6700*/  ISETP.NE.AND.EX P2, PT, R85, RZ, PT, P2 ;  /* 0x000000ff5500720c */ /* 0x000ff60003f45320 */
[----:B------:R-:W-:Y:S02]  /*6710*/  @!UPT UIADD3 URZ, UPT, UPT, URZ, URZ, URZ ;  /* 0x000000fffffff290 */ /* 0x000fe4000fffe0ff */
[----:B------:R-:W1:Y:S01]  /*6720*/  @P2 LDC.64 R2, c[0x0][0x8a8] ;  /* 0x00022a00ff022b82 */ /* 0x000e620000000a00 */
[----:B------:R-:W-:Y:S04]  /*6730*/  @P2 IMAD R0, R86, UR36, RZ ;  /* 0x0000002456002c24 */ /* 0x000fe8000f8e02ff */
[----:B-1----:R-:W-:Y:S05]  /*6740*/  @P2 IMAD.WIDE R2, R0, 0x4, R2 ;  /* 0x0000000400022825 */ /* 0x002fea00078e0202 */
[----:B-----5:R1:W5:Y:S02]  /*6750*/  @P2 LDG.E R46, desc[UR46][R2.64] ;  /* 0x0000002e022e2981 */ /* 0x020364000c1e1900 */
[----:B-1----:R-:W2:Y:S02]  /*6760*/  @!P2 LDC R46, c[0x0][0x8a0] ;  /* 0x00022800ff2eab82 */ /* 0x002ea40000000800 */
.L_x_120:
[----:B-----5:R-:W-:Y:S01]  /*6770*/  ISETP.NE.AND P2, PT, R50, RZ, PT ;  /* 0x000000ff3200720c */ /* 0x020fe20003f45270 */
[----:B------:R-:W-:Y:S01]  /*6780*/  BSSY B1, `(.L_x_121) ;  /* 0x0000040000017945 */ /* 0x000fe20003800000 */
[----:B------:R-:W-:Y:S01]  /*6790*/  SEL R7, RZ, 0xffffffff, P3 ;  /* 0xffffffffff077807 */ /* 0x000fe20001800000 */
[----:B------:R-:W-:Y:S01]  /*67a0*/  IMAD.MOV.U32 R64, RZ, RZ, 0x1 ;  /* 0x00000001ff407424 */ /* 0x000fe200078e00ff */
[----:B------:R-:W-:Y:S01]  /*67b0*/  LOP3.LUT P3, RZ, R91, 0xff, RZ, 0xc0, !PT ;  /* 0x000000ff5bff7812 */ /* 0x000fe2000786c0ff */
[----:B------:R-:W-:Y:S01]  /*67c0*/  IMAD R48, R44, 0x80, R47 ;  /* 0x000000802c307824 */ /* 0x000fe200078e022f */
[----:B------:R-:W-:Y:S02]  /*67d0*/  @P1 SEL R0, RZ, 0xffffffff, P2 ;  /* 0xffffffffff001807 */ /* 0x000fe40001000000 */
[----:B------:R-:W-:Y:S02]  /*67e0*/  CS2R R62, SRZ ;  /* 0x00000000003e7805 */ /* 0x000fe4000001ff00 */
[----:B------:R-:W-:Y:S02]  /*67f0*/  LEA R3, R100, UR49, 0x3 ;  /* 0x0000003164037c11 */ /* 0x000fe4000f8e18ff */
[----:B------:R-:W-:Y:S02]  /*6800*/  CS2R R60, SRZ ;  /* 0x00000000003c7805 */ /* 0x000fe4000001ff00 */
[----:B------:R-:W-:Y:S02]  /*6810*/  @P0 SEL R0, R7, R0, !P3 ;  /* 0x0000000007000207 */ /* 0x000fe40005800000 */
[----:B------:R-:W-:Y:S02]  /*6820*/  CS2R R58, SRZ ;  /* 0x00000000003a7805 */ /* 0x000fe4000001ff00 */
[----:B------:R-:W-:Y:S02]  /*6830*/  LEA R106, R44, UR49, 0x3 ;  /* 0x000000312c6a7c11 */ /* 0x000fe4000f8e18ff */
[----:B------:R-:W-:Y:S02]  /*6840*/  CS2R R56, SRZ ;  /* 0x0000000000387805 */ /* 0x000fe4000001ff00 */
[----:B------:R-:W-:Y:S02]  /*6850*/  @P1 LOP3.LUT R0, R0, 0x1, RZ, 0xc0, !PT ;  /* 0x0000000100001812 */ /* 0x000fe400078ec0ff */
[----:B------:R-:W-:Y:S02]  /*6860*/  SHF.L.U32 R5, R102, 0x1f, RZ ;  /* 0x0000001f66057819 */ /* 0x000fe400000006ff */
[----:B------:R-:W-:Y:S02]  /*6870*/  ISETP.NE.U32.OR P5, PT, R0, 0x1, !P1 ;  /* 0x000000010000780c */ /* 0x000fe40004fa5470 */
[----:B------:R-:W-:Y:S02]  /*6880*/  SEL R0, RZ, 0xffffffff, P2 ;  /* 0xffffffffff007807 */ /* 0x000fe40001000000 */
[----:B------:R-:W-:Y:S02]  /*6890*/  PLOP3.LUT P2, PT, PT, PT, UP1, 0x80, 0x8 ;  /* 0x000000000008781c */ /* 0x000fe40003f4f018 */
[----:B------:R-:W-:Y:S07]  /*68a0*/  P2R R72, PR, RZ, 0x20 ;  /* 0x00000020ff487803 */ /* 0x000fee0000000000 */
[----:B------:R-:W-:Y:S04]  /*68b0*/  @P5 SHF.L.U32 R2, R99, 0x1f, RZ ;  /* 0x0000001f63025819 */ /* 0x000fe800000006ff */
[----:B------:R-:W1:Y:S01]  /*68c0*/  @P5 SYNCS.PHASECHK.TRANS64.TRYWAIT P1, [R3+URZ+0x100], R2 ;  /* 0x00010002030055a7 */ /* 0x000e6200080211ff */
[----:B------:R-:W-:Y:S04]  /*68d0*/  @P2 SEL R0, R7, R0, !P3 ;  /* 0x0000000007002207 */ /* 0x000fe80005800000 */
[----:B------:R-:W-:Y:S04]  /*68e0*/  LOP3.LUT R0, R0, 0x1, RZ, 0xc0, !PT ;  /* 0x0000000100007812 */ /* 0x000fe800078ec0ff */
[----:B------:R-:W-:Y:S04]  /*68f0*/  ISETP.NE.U32.AND P4, PT, R0, 0x1, PT ;  /* 0x000000010000780c */ /* 0x000fe80003f85070 */
[----:B------:R-:W-:Y:S01]  /*6900*/  P2R R65, PR, RZ, 0x10 ;  /* 0x00000010ff417803 */ /* 0x000fe20000000000 */
[----:B------:R3:W4:Y:S01]  /*6910*/  SYNCS.PHASECHK.TRANS64.TRYWAIT P0, [R106+URZ+0x170], R5 ;  /* 0x000170056a0075a7 */ /* 0x00072200080011ff */
[----:B-1----:R-:W-:Y:S01]  /*6920*/  @P5 SEL R64, RZ, 0x1, !P1 ;  /* 0x00000001ff405807 */ /* 0x002fe20004800000 */
[----:B---3--:R-:W-:Y:S06]  /*6930*/  @!P5 BRA `(.L_x_122) ;  /* 0x000000000090d947 */ /* 0x008fec0003800000 */
[----:B------:R-:W-:Y:S01]  /*6940*/  @P4 IMAD R4, R100, 0x1000, R95 ;  /* 0x0000100064044824 */ /* 0x000fe200078e025f */
[----:B------:R-:W-:Y:S01]  /*6950*/  LOP3.LUT P5, RZ, R96, 0x80, RZ, 0xc0, !PT ;  /* 0x0000008060ff7812 */ /* 0x000fe200078ac0ff */
[----:B------:R-:W-:Y:S01]  /*6960*/  BSSY B0, `(.L_x_123) ;  /* 0x000000f000007945 */ /* 0x000fe20003800000 */
[----:B------:R-:W-:Y:S01]  /*6970*/  ISETP.NE.AND P2, PT, R64, RZ, PT ;  /* 0x000000ff4000720c */ /* 0x000fe20003f45270 */
[----:B------:R-:W-:Y:S01]  /*6980*/  @P4 VIADD R0, R4, UR49 ;  /* 0x0000003104004c36 */ /* 0x000fe20008000000 */
[----:B------:R-:W-:Y:S02]  /*6990*/  PLOP3.LUT P1, PT, PT, PT, PT, 0x8, 0x80 ;  /* 0x000000000080781c */ /* 0x000fe40003f2e170 */
[----:B------:R-:W-:Y:S02]  /*69a0*/  CS2R R58, SRZ ;  /* 0x00000000003a7805 */ /* 0x000fe4000001ff00 */
[----:B------:R-:W-:Y:S01]  /*69b0*/  @P4 PLOP3.LUT P1, PT, P5, PT, PT, 0x80, 0x8 ;  /* 0x000000000008481c */ /* 0x000fe20002f2f070 */
[C---:B------:R-:W-:Y:S01]  /*69c0*/  @P4 VIADD R2, R0.reuse, 0x10 ;  /* 0x0000001000024836 */ /* 0x040fe20000000000 */
[----:B------:R-:W-:Y:S02]  /*69d0*/  CS2R R56, SRZ ;  /* 0x0000000000387805 */ /* 0x000fe4000001ff00 */
[----:B------:R-:W-:Y:S02]  /*69e0*/  CS2R R62, SRZ ;  /* 0x00000000003e7805 */ /* 0x000fe4000001ff00 */
[----:B------:R-:W-:Y:S07]  /*69f0*/  CS2R R60, SRZ ;  /* 0x00000000003c7805 */ /* 0x000fee000001ff00 */
[----:B------:R-:W-:Y:S01]  /*6a00*/  @P1 VIADD R2, R0, 0xfffffff0 ;  /* 0xfffffff000021836 */ /* 0x000fe20000000000 */
[----:B------:R-:W-:Y:S06]  /*6a10*/  @P2 BRA `(.L_x_124) ;  /* 0x00000000000c2947 */ /* 0x000fec0003800000 */
[----:B------:R-:W-:Y:S04]  /*6a20*/  SHF.L.U32 R0, R99, 0x1f, RZ ;  /* 0x0000001f63007819 */ /* 0x000fe800000006ff */
[----:B------:R-:W1:Y:S02]  /*6a30*/  SYNCS.PHASECHK.TRANS64.TRYWAIT P1, [R3+URZ+0x100], R0 ;  /* 0x00010000030075a7 */ /* 0x000e6400080211ff */
[----:B-1----:R-:W-:Y:S05]  /*6a40*/  @!P1 BRA `(.L_x_125) ;  /* 0x0000004400d09947 */ /* 0x002fea0003800000 */
.L_x_124:
[----:B------:R-:W-:Y:S05]  /*6a50*/  BSYNC B0 ;  /* 0x0000000000007941 */ /* 0x000fea0003800000 */
.L_x_123:
[----:B------:R-:W-:Y:S01]  /*6a60*/  ISETP.NE.AND P1, PT, R65, RZ, PT ;  /* 0x000000ff4100720c */ /* 0x000fe20003f25270 */
[----:B-1----:R-:W-:Y:S02]  /*6a70*/  VIADD R3, R3, 0x120 ;  /* 0x0000012003037836 */ /* 0x002fe40000000000 */
[----:B------:R-:W-:Y:S02]  /*6a80*/  IMAD.U32 R0, RZ, RZ, UR37 ;  /* 0x00000025ff007e24 */ /* 0x000fe4000f8e00ff */
[----:B------:R-:W-:Y:S03]  /*6a90*/  VIADD R100, R100, 0x1 ;  /* 0x0000000164647836 */ /* 0x000fe60000000000 */
[----:B------:R-:W-:Y:S05]  /*6aa0*/  PRMT R0, R0, 0x654, R3 ;  /* 0x0000065400007816 */ /* 0x000fea0000000003 */
[----:B------:R1:W3:Y:S04]  /*6ab0*/  @P1 LDS.128 R56, [R4+UR49+0x300] ;  /* 0x0003003104381984 */ /* 0x0002e80008000c00 */
[----:B------:R1:W1:Y:S01]  /*6ac0*/  @P1 LDS.128 R60, [R2+0x300] ;  /* 0x00030000023c1984 */ /* 0x0002620000000c00 */
[C---:B------:R-:W-:Y:S01]  /*6ad0*/  ISETP.NE.AND P1, PT, R100.reuse, 0x4, PT ;  /* 0x000000046400780c */ /* 0x040fe20003f25270 */
[----:B------:R-:W-:Y:S01]  /*6ae0*/  @!PT LDS RZ, [RZ] ;  /* 0x00000000fffff984 */ /* 0x000fe20000000800 */
[----:B------:R-:W-:Y:S01]  /*6af0*/  @!PT LDS RZ, [RZ] ;  /* 0x00000000fffff984 */ /* 0x000fe20000000800 */
[----:B------:R-:W-:Y:S01]  /*6b00*/  @!PT LDS RZ, [RZ] ;  /* 0x00000000fffff984 */ /* 0x000fe20000000800 */
[----:B------:R-:W-:Y:S01]  /*6b10*/  @!PT LDS RZ, [RZ] ;  /* 0x00000000fffff984 */ /* 0x000fe20000000800 */
[----:B------:R5:W-:Y:S06]  /*6b20*/  MEMBAR.ALL.CTA ;  /* 0x0000000000007992 */ /* 0x000bec0000008000 */
[----:B-----5:R-:W5:Y:S01]  /*6b30*/  FENCE.VIEW.ASYNC.S ;  /* 0x00000000000073c6 */ /* 0x020f620000000000 */
[----:B------:R-:W-:Y:S01]  /*6b40*/  SEL R100, R100, RZ, P1 ;  /* 0x000000ff64647207 */ /* 0x000fe20000800000 */
[----:B-----5:R5:W-:Y:S02]  /*6b50*/  SYNCS.ARRIVE.TRANS64.RED.A1T0 RZ, [R0+URZ], RZ ;  /* 0x000000ff00ff79a7 */ /* 0x020be400081004ff */
[----:B-----5:R-:W-:Y:S04]  /*6b60*/  SEL R0, RZ, 0x1, P1 ;  /* 0x00000001ff007807 */ /* 0x020fe80000800000 */
[----:B---3--:R-:W-:Y:S02]  /*6b70*/  LOP3.LUT R99, R99, R0, RZ, 0x3c, !PT ;  /* 0x0000000063637212 */ /* 0x008fe400078e3cff */
.L_x_122:
[----:B------:R-:W-:Y:S05]  /*6b80*/  BSYNC B1 ;  /* 0x0000000000017941 */ /* 0x000fea0003800000 */
.L_x_121:
[----:B------:R-:W-:Y:S04]  /*6b90*/  SHF.R.U32.HI R0, RZ, 0x15, R48 ;  /* 0x00000015ff007819 */ /* 0x000fe80000011630 */
[----:B------:R-:W-:Y:S01]  /*6ba0*/  LOP3.LUT P1, RZ, R0, 0x3, R97, 0x48, !PT ;  /* 0x0000000300ff7812 */ /* 0x000fe20007824861 */
[----:B------:R-:W-:Y:S01]  /*6bb0*/  @!UPT UIADD3 URZ, UPT, UPT, URZ, URZ, URZ ;  /* 0x000000fffffff290 */ /* 0x000fe2000fffe0ff */
[----:B----4-:R-:W-:Y:S11]  /*6bc0*/  @P0 BRA `(.L_x_126) ;  /* 0x0000000000080947 */ /* 0x010ff60003800000 */
[----:B------:R-:W3:Y:S02]  /*6bd0*/  SYNCS.PHASECHK.TRANS64.TRYWAIT P0, [R106+URZ+0x170], R5 ;  /* 0x000170056a0075a7 */ /* 0x000ee400080011ff */
[----:B---3--:R-:W-:Y:S05]  /*6be0*/  @!P0 BRA `(.L_x_127) ;  /* 0x00000044007c8947 */ /* 0x008fea0003800000 */
.L_x_126:
[----:B------:R-:W-:Y:S05]  /*6bf0*/  @!P1 BRA `(.L_x_128) ;  /* 0x0000000000409947 */ /* 0x000fea0003800000 */
[----:B------:R-:W3:Y:S01]  /*6c00*/  LDCU.64 UR8, c[0x4][0x78] ;  /* 0x01000f00ff0877ac */ /* 0x000ee20008000a00 */
[----:B------:R-:W-:Y:S01]  /*6c10*/  MOV R3, 0x0 ;  /* 0x0000000000037802 */ /* 0x000fe20000000f00 */
[----:B------:R-:W-:Y:S02]  /*6c20*/  HFMA2 R12, -RZ, RZ, 0, 5.9604644775390625e-08 ;  /* 0x00000001ff0c7431 */ /* 0x000fe400000001ff */
[----:B------:R-:W-:Y:S02]  /*6c30*/  IMAD.MOV.U32 R8, RZ, RZ, 0x192 ;  /* 0x00000192ff087424 */ /* 0x000fe400078e00ff */
[----:B------:R-:W-:Y:S01]  /*6c40*/  IMAD.MOV.U32 R13, RZ, RZ, RZ ;  /* 0x000000ffff0d7224 */ /* 0x000fe200078e00ff */
[----:B------:R-:W4:Y:S01]  /*6c50*/  LDCU.64 UR6, c[0x4][0x80] ;  /* 0x01001000ff0677ac */ /* 0x000f220008000a00 */
[----:B-1----:R-:W1:Y:S01]  /*6c60*/  LDC.64 R2, c[0x4][R3] ;  /* 0x0100000003027b82 */ /* 0x002e620000000a00 */
[----:B------:R-:W5:Y:S01]  /*6c70*/  LDCU.64 UR4, c[0x4][0x18] ;  /* 0x01000300ff0477ac */ /* 0x000f620008000a00 */
[----:B---3--:R-:W-:Y:S01]  /*6c80*/  MOV R5, UR9 ;  /* 0x0000000900057c02 */ /* 0x008fe20008000f00 */
[----:B------:R-:W-:Y:S01]  /*6c90*/  IMAD.U32 R4, RZ, RZ, UR8 ;  /* 0x00000008ff047e24 */ /* 0x000fe2000f8e00ff */
[----:B----4-:R-:W-:Y:S01]  /*6ca0*/  MOV R7, UR7 ;  /* 0x0000000700077c02 */ /* 0x010fe20008000f00 */
[----:B------:R-:W-:Y:S01]  /*6cb0*/  IMAD.U32 R6, RZ, RZ, UR6 ;  /* 0x00000006ff067e24 */ /* 0x000fe2000f8e00ff */
[----:B-----5:R-:W-:Y:S01]  /*6cc0*/  MOV R11, UR5 ;  /* 0x00000005000b7c02 */ /* 0x020fe20008000f00 */
[----:B------:R-:W-:Y:S02]  /*6cd0*/  IMAD.U32 R10, RZ, RZ, UR4 ;  /* 0x00000004ff0a7e24 */ /* 0x000fe4000f8e00ff */
[----:B------:R-:W-:Y:S07]  /*6ce0*/  LEPC R20, `(.L_x_128) ;  /* 0x000000001014794e */ /* 0x000fee0000000000 */
[----:B-12---:R-:W-:Y:S05]  /*6cf0*/  CALL.ABS.NOINC R2 ;  /* 0x0000000002007343 */ /* 0x006fea0003c00000 */
.L_x_128:
[----:B------:R-:W-:Y:S05]  /*6d00*/  WARPSYNC.ALL ;  /* 0x0000000000007948 */ /* 0x000fea0003800000 */
[----:B------:R-:W-:Y:S01]  /*6d10*/  R2UR UR4, R48 ;  /* 0x00000000300472ca */ /* 0x000fe200000e0000 */
[----:B------:R-:W-:Y:S01]  /*6d20*/  HFMA2 R66, -RZ, RZ, 0, 9.5367431640625e-07 ;  /* 0x00000010ff427431 */ /* 0x000fe200000001ff */
[C---:B------:R-:W-:Y:S01]  /*6d30*/  PRMT R49, R56.reuse, 0x8880, RZ ;  /* 0x0000888038317816 */ /* 0x040fe200000000ff */
[----:B------:R-:W-:Y:S01]  /*6d40*/  BSSY.RECONVERGENT B0, `(.L_x_129) ;  /* 0x00000a5000007945 */ /* 0x000fe20003800200 */
[C---:B------:R-:W-:Y:S02]  /*6d50*/  SHF.L.U32 R51, R56.reuse, 0x10, RZ ;  /* 0x0000001038337819 */ /* 0x040fe400000006ff */
[----:B------:R-:W-:Y:S02]  /*6d60*/  SHF.L.U32 R52, R56, 0x8, RZ ;  /* 0x0000000838347819 */ /* 0x000fe400000006ff */
[----:B------:R-:W-:Y:S02]  /*6d70*/  SHF.R.S32.HI R51, RZ, 0x18, R51 ;  /* 0x00000018ff337819 */ /* 0x000fe40000011433 */
[----:B------:R-:W-:Y:S02]  /*6d80*/  PRMT R53, R57, 0x8880, RZ ;  /* 0x0000888039357816 */ /* 0x000fe400000000ff */
[----:B------:R-:W-:Y:S01]  /*6d90*/  IADD3 R67, PT, PT, R95, UR49, RZ ;  /* 0x000000315f437c10 */ /* 0x000fe2000fffe0ff */
[----:B-1-3--:R-:W2:Y:S01]  /*6da0*/  LDTM.x32 R4, tmem[UR4] ;  /* 0x00000004000479ee */ /* 0x00aea200082c0000 */
[----:B------:R-:W-:Y:S02]  /*6db0*/  LOP3.LUT P5, RZ, R96, 0x80, RZ, 0xc0, !PT ;  /* 0x0000008060ff7812 */ /* 0x000fe400078ac0ff */
[----:B------:R-:W-:Y:S02]  /*6dc0*/  PRMT R54, R59, 0x8880, RZ ;  /* 0x000088803b367816 */ /* 0x000fe400000000ff */
[----:B------:R-:W-:Y:S02]  /*6dd0*/  SEL R66, R66, 0xfffffff0, !P5 ;  /* 0xfffffff042427807 */ /* 0x000fe40006800000 */
[----:B------:R-:W-:Y:S02]  /*6de0*/  ISETP.NE.AND P0, PT, R104, RZ, PT ;  /* 0x000000ff6800720c */ /* 0x000fe40003f05270 */
[----:B------:R-:W-:Y:S02]  /*6df0*/  IADD3 R108, PT, PT, R67, R66, RZ ;  /* 0x00000042436c7210 */ /* 0x000fe40007ffe0ff */
[----:B------:R-:W-:Y:S01]  /*6e00*/  ISETP.NE.AND P6, PT, R72, RZ, PT ;  /* 0x000000ff4800720c */ /* 0x000fe20003fc5270 */
[C---:B--2---:R-:W-:Y:S11]  /*6e10*/  IMAD R0, R46.reuse, R4, RZ ;  /* 0x000000042e007224 */ /* 0x044ff600078e02ff */
[----:B------:R-:W-:Y:S01]  /*6e20*/  @!UPT UIADD3 URZ, UPT, UPT, URZ, URZ, URZ ;  /* 0x000000fffffff290 */ /* 0x000fe2000fffe0ff */
[----:B------:R-:W-:Y:S01]  /*6e30*/  @P6 SHF.L.U32 R74, R99, 0x1f, RZ ;  /* 0x0000001f634a6819 */ /* 0x000fe200000006ff */
[C---:B------:R-:W-:Y:S02]  /*6e40*/  IMAD R2, R46.reuse, R5, RZ ;  /* 0x000000052e027224 */ /* 0x040fe400078e02ff */
[----:B------:R-:W-:Y:S01]  /*6e50*/  IMAD R0, R49, R50, R0 ;  /* 0x0000003231007224 */ /* 0x000fe200078e0200 */
[----:B------:R-:W-:Y:S01]  /*6e60*/  SHF.R.S32.HI R49, RZ, 0x18, R52 ;  /* 0x00000018ff317819 */ /* 0x000fe20000011434 */
[C---:B------:R-:W-:Y:S02]  /*6e70*/  IMAD R3, R46.reuse, R6, RZ ;  /* 0x000000062e037224 */ /* 0x040fe400078e02ff */
[-C--:B------:R-:W-:Y:S01]  /*6e80*/  IMAD R2, R51, R50.reuse, R2 ;  /* 0x0000003233027224 */ /* 0x080fe200078e0202 */
[----:B------:R-:W-:Y:S01]  /*6e90*/  SHF.R.S32.HI R51, RZ, 0x18, R56 ;  /* 0x00000018ff337819 */ /* 0x000fe20000011438 */
[C---:B------:R-:W-:Y:S02]  /*6ea0*/  IMAD R7, R46.reuse, R7, RZ ;  /* 0x000000072e077224 */ /* 0x040fe400078e02ff */
[----:B------:R-:W-:Y:S01]  /*6eb0*/  IMAD R3, R49, R50, R3 ;  /* 0x0000003231037224 */ /* 0x000fe200078e0203 */
[----:B------:R-:W-:Y:S01]  /*6ec0*/  MOV R49, R53 ;  /* 0x0000003500317202 */ /* 0x000fe20000000f00 */
[C---:B------:R-:W-:Y:S01]  /*6ed0*/  IMAD.U32 R52, R57.reuse, 0x10000, RZ ;  /* 0x0001000039347824 */ /* 0x040fe200078e00ff */
[----:B------:R-:W-:Y:S01]  /*6ee0*/  SHF.L.U32 R53, R57, 0x8, RZ ;  /* 0x0000000839357819 */ /* 0x000fe200000006ff */
[C---:B------:R-:W-:Y:S02]  /*6ef0*/  IMAD R4, R46.reuse, R8, RZ ;  /* 0x000000082e047224 */ /* 0x040fe400078e02ff */
[-C--:B------:R-:W-:Y:S01]  /*6f00*/  IMAD R7, R51, R50.reuse, R7 ;  /* 0x0000003233077224 */ /* 0x080fe200078e0207 */
[----:B------:R-:W-:Y:S01]  /*6f10*/  SHF.R.S32.HI R51, RZ, 0x18, R52 ;  /* 0x00000018ff337819 */ /* 0x000fe20000011434 */
[C---:B------:R-:W-:Y:S01]  /*6f20*/  IMAD R5, R46.reuse, R9, RZ ;  /* 0x000000092e057224 */ /* 0x040fe200078e02ff */
[----:B------:R-:W-:Y:S01]  /*6f30*/  SHF.R.S32.HI R52, RZ, 0x18, R57 ;  /* 0x00000018ff347819 */ /* 0x000fe20000011439 */
[----:B------:R-:W-:Y:S01]  /*6f40*/  IMAD R4, R49, R50, R4 ;  /* 0x0000003231047224 */ /* 0x000fe200078e0204 */
[----:B------:R-:W-:Y:S01]  /*6f50*/  SHF.R.S32.HI R49, RZ, 0x18, R53 ;  /* 0x00000018ff317819 */ /* 0x000fe20000011435 */
[----:B------:R-:W-:Y:S01]  /*6f60*/  IMAD R6, R46, R10, RZ ;  /* 0x0000000a2e067224 */ /* 0x000fe200078e02ff */
[----:B------:R-:W-:Y:S01]  /*6f70*/  PRMT R53, R58, 0x8880, RZ ;  /* 0x000088803a357816 */ /* 0x000fe200000000ff */
[----:B------:R-:W-:Y:S01]  /*6f80*/  IMAD R11, R46, R11, RZ ;  /* 0x0000000b2e0b7224 */ /* 0x000fe200078e02ff */
[----:B------:R-:W-:Y:S01]  /*6f90*/  I2IP.S8.S32.SAT R55, R7, R3, RZ ;  /* 0x0000000307377239 */ /* 0x000fe200000014ff */
[----:B------:R-:W-:Y:S02]  /*6fa0*/  IMAD R5, R51, R50, R5 ;  /* 0x0000003233057224 */ /* 0x000fe400078e0205 */
[----:B------:R-:W-:Y:S01]  /*6fb0*/  IMAD.U32 R51, R58, 0x10000, RZ ;  /* 0x000100003a337824 */ /* 0x000fe200078e00ff */
[----:B------:R-:W-:Y:S01]  /*6fc0*/  I2IP.S8.S32.SAT R68, R2, R0, R55 ;  /* 0x0000000002447239 */ /* 0x000fe20000001437 */
[----:B------:R-:W-:Y:S01]  /*6fd0*/  IMAD R6, R49, R50, R6 ;  /* 0x0000003231067224 */ /* 0x000fe200078e0206 */
[----:B------:R-:W-:Y:S01]  /*6fe0*/  MOV R49, R53 ;  /* 0x0000003500317202 */ /* 0x000fe20000000f00 */
[----:B------:R-:W-:Y:S01]  /*6ff0*/  IMAD R8, R46, R12, RZ ;  /* 0x0000000c2e087224 */ /* 0x000fe200078e02ff */
[----:B------:R-:W-:Y:S01]  /*7000*/  SHF.R.S32.HI R51, RZ, 0x18, R51 ;  /* 0x00000018ff337819 */ /* 0x000fe20000011433 */
[-C--:B------:R-:W-:Y:S01]  /*7010*/  IMAD R11, R52, R50.reuse, R11 ;  /* 0x00000032340b7224 */ /* 0x080fe200078e020b */
[----:B------:R-:W-:Y:S01]  /*7020*/  SHF.L.U32 R52, R58, 0x8, RZ ;  /* 0x000000083a347819 */ /* 0x000fe200000006ff */
[C---:B------:R-:W-:Y:S01]  /*7030*/  IMAD R9, R46.reuse, R13, RZ ;  /* 0x0000000d2e097224 */ /* 0x040fe200078e02ff */
[----:B------:R-:W-:Y:S01]  /*7040*/  SHF.L.U32 R53, R59, 0x8, RZ ;  /* 0x000000083b357819 */ /* 0x000fe200000006ff */
[----:B------:R-:W-:Y:S01]  /*7050*/  IMAD R8, R49, R50, R8 ;  /* 0x0000003231087224 */ /* 0x000fe200078e0208 */
[----:B------:R-:W-:Y:S01]  /*7060*/  SHF.R.S32.HI R49, RZ, 0x18, R52 ;  /* 0x00000018ff317819 */ /* 0x000fe20000011434 */
[C---:B------:R-:W-:Y:S01]  /*7070*/  IMAD R10, R46.reuse, R14, RZ ;  /* 0x0000000e2e0a7224 */ /* 0x040fe200078e02ff */
[----:B------:R-:W-:Y:S01]  /*7080*/  I2IP.S8.S32.SAT R69, R11, R6, RZ ;  /* 0x000000060b457239 */ /* 0x000fe200000014ff */
[----:B------:R-:W-:Y:S01]  /*7090*/  IMAD R9, R51, R50, R9 ;  /* 0x0000003233097224 */ /* 0x000fe200078e0209 */
[----:B------:R-:W-:Y:S01]  /*70a0*/  SHF.R.S32.HI R51, RZ, 0x18, R58 ;  /* 0x00000018ff337819 */ /* 0x000fe2000001143a */
[----:B------:R-:W-:Y:S01]  /*70b0*/  IMAD.U32 R52, R59, 0x10000, RZ ;  /* 0x000100003b347824 */ /* 0x000fe200078e00ff */
[----:B------:R-:W-:Y:S01]  /*70c0*/  I2IP.S8.S32.SAT R69, R5, R4, R69 ;  /* 0x0000000405457239 */ /* 0x000fe20000001445 */
[C---:B------:R-:W-:Y:S01]  /*70d0*/  IMAD R15, R46.reuse, R15, RZ ;  /* 0x0000000f2e0f7224 */ /* 0x040fe200078e02ff */
[----:B------:R-:W-:Y:S01]  /*70e0*/  SHF.R.S32.HI R53, RZ, 0x18, R53 ;  /* 0x00000018ff357819 */ /* 0x000fe20000011435 */
[----:B------:R-:W-:Y:S01]  /*70f0*/  IMAD R10, R49, R50, R10 ;  /* 0x00000032310a7224 */ /* 0x000fe200078e020a */
[----:B------:R-:W-:Y:S01]  /*7100*/  MOV R49, R54 ;  /* 0x0000003600317202 */ /* 0x000fe20000000f00 */
[C---:B------:R-:W-:Y:S01]  /*7110*/  IMAD R12, R46.reuse, R16, RZ ;  /* 0x000000102e0c7224 */ /* 0x040fe200078e02ff */
[----:B------:R-:W-:Y:S01]  /*7120*/  SHF.R.S32.HI R52, RZ, 0x18, R52 ;  /* 0x00000018ff347819 */ /* 0x000fe20000011434 */
[C---:B------:R-:W-:Y:S02]  /*7130*/  IMAD R13, R46.reuse, R17, RZ ;  /* 0x000000112e0d7224 */ /* 0x040fe400078e02ff */
[----:B------:R-:W-:Y:S01]  /*7140*/  IMAD R15, R51, R50, R15 ;  /* 0x00000032330f7224 */ /* 0x000fe200078e020f */
[----:B------:R-:W-:Y:S01]  /*7150*/  SHF.R.S32.HI R51, RZ, 0x18, R59 ;  /* 0x00000018ff337819 */ /* 0x000fe2000001143b */
[C---:B------:R-:W-:Y:S02]  /*7160*/  IMAD R14, R46.reuse, R18, RZ ;  /* 0x000000122e0e7224 */ /* 0x040fe400078e02ff */
[----:B------:R-:W-:Y:S01]  /*7170*/  IMAD R12, R49, R50, R12 ;  /* 0x00000032310c7224 */ /* 0x000fe200078e020c */
[----:B------:R-:W-:Y:S01]  /*7180*/  I2IP.S8.S32.SAT R70, R15, R10, RZ ;  /* 0x0000000a0f467239 */ /* 0x000fe200000014ff */
[----:B------:R-:W-:Y:S01]  /*7190*/  IMAD R19, R46, R19, RZ ;  /* 0x000000132e137224 */ /* 0x000fe200078e02ff */
[----:B------:R-:W-:Y:S01]  /*71a0*/  PRMT R49, R60, 0x8880, RZ ;  /* 0x000088803c317816 */ /* 0x000fe200000000ff */
[----:B------:R-:W-:Y:S01]  /*71b0*/  IMAD R13, R52, R50, R13 ;  /* 0x00000032340d7224 */ /* 0x000fe200078e020d */
[----:B------:R-:W-:Y:S01]  /*71c0*/  I2IP.S8.S32.SAT R70, R9, R8, R70 ;  /* 0x0000000809467239 */ /* 0x000fe20000001446 */
[-C--:B------:R-:W-:Y:S01]  /*71d0*/  IMAD R14, R53, R50.reuse, R14 ;  /* 0x00000032350e7224 */ /* 0x080fe200078e020e */
[----:B------:R-:W-:Y:S01]  /*71e0*/  PRMT R53, R61, 0x8880, RZ ;  /* 0x000088803d357816 */ /* 0x000fe200000000ff */
[----:B------:R-:W-:Y:S01]  /*71f0*/  IMAD R19, R51, R50, R19 ;  /* 0x0000003233137224 */ /* 0x000fe200078e0213 */
[----:B------:R-:W-:Y:S01]  /*7200*/  SHF.L.U32 R52, R61, 0x10, RZ ;  /* 0x000000103d347819 */ /* 0x000fe200000006ff */
[----:B------:R-:W-:Y:S02]  /*7210*/  IMAD R16, R46, R20, RZ ;  /* 0x000000142e107224 */ /* 0x000fe400078e02ff */
[C---:B------:R-:W-:Y:S01]  /*7220*/  IMAD.U32 R51, R60.reuse, 0x10000, RZ ;  /* 0x000100003c337824 */ /* 0x040fe200078e00ff */
[----:B------:R-:W-:Y:S01]  /*7230*/  I2IP.S8.S32.SAT R71, R19, R14, RZ ;  /* 0x0000000e13477239 */ /* 0x000fe200000014ff */
[----:B------:R-:W-:Y:S01]  /*7240*/  IMAD R16, R49, R50, R16 ;  /* 0x0000003231107224 */ /* 0x000fe200078e0210 */
[----:B------:R-:W-:Y:S01]  /*7250*/  SHF.L.U32 R49, R60, 0x8, RZ ;  /* 0x000000083c317819 */ /* 0x000fe200000006ff */
[C---:B------:R-:W-:Y:S01]  /*7260*/  IMAD R17, R46.reuse, R21, RZ ;  /* 0x000000152e117224 */ /* 0x040fe200078e02ff */
[----:B------:R-:W-:Y:S01]  /*7270*/  SHF.R.S32.HI R51, RZ, 0x18, R51 ;  /* 0x00000018ff337819 */ /* 0x000fe20000011433 */
[C---:B------:R-:W-:Y:S01]  /*7280*/  IMAD R18, R46.reuse, R22, RZ ;  /* 0x000000162e127224 */ /* 0x040fe200078e02ff */
[----:B------:R-:W-:Y:S01]  /*7290*/  SHF.R.S32.HI R49, RZ, 0x18, R49 ;  /* 0x00000018ff317819 */ /* 0x000fe20000011431 */
[C---:B------:R-:W-:Y:S01]  /*72a0*/  IMAD R23, R46.reuse, R23, RZ ;  /* 0x000000172e177224 */ /* 0x040fe200078e02ff */
[----:B------:R-:W-:Y:S01]  /*72b0*/  I2IP.S8.S32.SAT R71, R13, R12, R71 ;  /* 0x0000000c0d477239 */ /* 0x000fe20000001447 */
[----:B------:R-:W-:Y:S01]  /*72c0*/  IMAD R17, R51, R50, R17 ;  /* 0x0000003233117224 */ /* 0x000fe200078e0211 */
[----:B------:R-:W-:Y:S01]  /*72d0*/  SHF.R.S32.HI R51, RZ, 0x18, R60 ;  /* 0x00000018ff337819 */ /* 0x000fe2000001143c */
[----:B------:R-:W-:Y:S01]  /*72e0*/  IMAD.SHL.U32 R54, R61, 0x100, RZ ;  /* 0x000001003d367824 */ /* 0x000fe200078e00ff */
[----:B------:R-:W-:Y:S01]  /*72f0*/  SHF.R.S32.HI R52, RZ, 0x18, R52 ;  /* 0x00000018ff347819 */ /* 0x000fe20000011434 */
[C---:B------:R-:W-:Y:S01]  /*7300*/  IMAD R20, R46.reuse, R24, RZ ;  /* 0x000000182e147224 */ /* 0x040fe200078e02ff */
[----:B------:R1:W-:Y:S01]  /*7310*/  STS.128 [R95+UR49+0x4300], R68 ;  /* 0x004300445f007988 */ /* 0x0003e20008000c31 */
[-C--:B------:R-:W-:Y:S01]  /*7320*/  IMAD R18, R49, R50.reuse, R18 ;  /* 0x0000003231127224 */ /* 0x080fe200078e0212 */
[----:B------:R-:W-:Y:S01]  /*7330*/  SHF.R.S32.HI R49, RZ, 0x18, R54 ;  /* 0x00000018ff317819 */ /* 0x000fe20000011436 */
[C---:B------:R-:W-:Y:S01]  /*7340*/  IMAD R21, R46.reuse, R25, RZ ;  /* 0x000000192e157224 */ /* 0x040fe200078e02ff */
[----:B------:R-:W-:Y:S01]  /*7350*/  SHF.R.S32.HI R54, RZ, 0x18, R63 ;  /* 0x00000018ff367819 */ /* 0x000fe2000001143f */
[----:B------:R-:W-:Y:S01]  /*7360*/  IMAD R23, R51, R50, R23 ;  /* 0x0000003233177224 */ /* 0x000fe200078e0217 */
[----:B------:R-:W-:Y:S01]  /*7370*/  SHF.R.S32.HI R51, RZ, 0x18, R61 ;  /* 0x00000018ff337819 */ /* 0x000fe2000001143d */
[C---:B------:R-:W-:Y:S02]  /*7380*/  IMAD R22, R46.reuse, R26, RZ ;  /* 0x0000001a2e167224 */ /* 0x040fe400078e02ff */
[----:B------:R-:W-:Y:S01]  /*7390*/  IMAD R20, R53, R50, R20 ;  /* 0x0000003235147224 */ /* 0x000fe200078e0214 */
[----:B------:R-:W-:Y:S01]  /*73a0*/  I2IP.S8.S32.SAT R76, R23, R18, RZ ;  /* 0x00000012174c7239 */ /* 0x000fe200000014ff */
[----:B------:R-:W-:Y:S01]  /*73b0*/  IMAD R27, R46, R27, RZ ;  /* 0x0000001b2e1b7224 */ /* 0x000fe200078e02ff */
[----:B------:R-:W-:Y:S01]  /*73c0*/  SHF.L.U32 R53, R62, 0x8, RZ ;  /* 0x000000083e357819 */ /* 0x000fe200000006ff */
[-C--:B------:R-:W-:Y:S01]  /*73d0*/  IMAD R21, R52, R50.reuse, R21 ;  /* 0x0000003234157224 */ /* 0x080fe200078e0215 */
[C---:B------:R-:W-:Y:S01]  /*73e0*/  SHF.L.U32 R52, R62.reuse, 0x10, RZ ;  /* 0x000000103e347819 */ /* 0x040fe200000006ff */
[----:B------:R-:W-:Y:S01]  /*73f0*/  IMAD R22, R49, R50, R22 ;  /* 0x0000003231167224 */ /* 0x000fe200078e0216 */
[----:B------:R-:W-:Y:S01]  /*7400*/  PRMT R49, R62, 0x8880, RZ ;  /* 0x000088803e317816 */ /* 0x000fe200000000ff */
[C---:B------:R-:W-:Y:S01]  /*7410*/  IMAD R24, R46.reuse, R28, RZ ;  /* 0x0000001c2e187224 */ /* 0x040fe200078e02ff */
[----:B------:R-:W-:Y:S01]  /*7420*/  I2IP.S8.S32.SAT R76, R17, R16, R76 ;  /* 0x00000010114c7239 */ /* 0x000fe2000000144c */
[----:B------:R-:W-:Y:S01]  /*7430*/  IMAD R27, R51, R50, R27 ;  /* 0x00000032331b7224 */ /* 0x000fe200078e021b */
[----:B------:R-:W-:Y:S01]  /*7440*/  SHF.R.S32.HI R51, RZ, 0x18, R52 ;  /* 0x00000018ff337819 */ /* 0x000fe20000011434 */
[C---:B------:R-:W-:Y:S01]  /*7450*/  IMAD R25, R46.reuse, R29, RZ ;  /* 0x0000001d2e197224 */ /* 0x040fe200078e02ff */
[----:B------:R-:W-:Y:S01]  /*7460*/  SHF.R.S32.HI R53, RZ, 0x18, R53 ;  /* 0x00000018ff357819 */ /* 0x000fe20000011435 */
[C---:B------:R-:W-:Y:S01]  /*7470*/  IMAD R26, R46.reuse, R30, RZ ;  /* 0x0000001e2e1a7224 */ /* 0x040fe200078e02ff */
[----:B------:R-:W-:Y:S01]  /*7480*/  I2IP.S8.S32.SAT R77, R27, R22, RZ ;  /* 0x000000161b4d7239 */ /* 0x000fe200000014ff */
[-C--:B------:R-:W-:Y:S01]  /*7490*/  IMAD R24, R49, R50.reuse, R24 ;  /* 0x0000003231187224 */ /* 0x080fe200078e0218 */
[----:B------:R-:W-:Y:S01]  /*74a0*/  SHF.L.U32 R52, R63, 0x10, RZ ;  /* 0x000000103f347819 */ /* 0x000fe200000006ff */
[----:B------:R-:W-:Y:S01]  /*74b0*/  IMAD R25, R51, R50, R25 ;  /* 0x0000003233197224 */ /* 0x000fe200078e0219 */
[----:B------:R-:W-:Y:S01]  /*74c0*/  I2IP.S8.S32.SAT R77, R21, R20, R77 ;  /* 0x00000014154d7239 */ /* 0x000fe2000000144d */
[----:B------:R-:W-:Y:S01]  /*74d0*/  IMAD R26, R53, R50, R26 ;  /* 0x00000032351a7224 */ /* 0x000fe200078e021a */
[----:B------:R-:W-:Y:S01]  /*74e0*/  SHF.R.S32.HI R49, RZ, 0x18, R62 ;  /* 0x00000018ff317819 */ /* 0x000fe2000001143e */
[C---:B------:R-:W-:Y:S01]  /*74f0*/  IMAD R31, R46.reuse, R31, RZ ;  /* 0x0000001f2e1f7224 */ /* 0x040fe200078e02ff */
[C---:B------:R-:W-:Y:S01]  /*7500*/  PRMT R51, R63.reuse, 0x8880, RZ ;  /* 0x000088803f337816 */ /* 0x040fe200000000ff */
[----:B------:R-:W-:Y:S01]  /*7510*/  IMAD.SHL.U32 R53, R63, 0x100, RZ ;  /* 0x000001003f357824 */ /* 0x000fe200078e00ff */
[----:B------:R-:W-:Y:S01]  /*7520*/  SHF.R.S32.HI R52, RZ, 0x18, R52 ;  /* 0x00000018ff347819 */ /* 0x000fe20000011434 */
[C---:B------:R-:W-:Y:S02]  /*7530*/  IMAD R28, R46.reuse, R32, RZ ;  /* 0x000000202e1c7224 */ /* 0x040fe400078e02ff */
[C---:B------:R-:W-:Y:S01]  /*7540*/  IMAD R29, R46.reuse, R33, RZ ;  /* 0x000000212e1d7224 */ /* 0x040fe200078e02ff */
[----:B------:R-:W-:Y:S01]  /*7550*/  SHF.R.S32.HI R53, RZ, 0x18, R53 ;  /* 0x00000018ff357819 */ /* 0x000fe20000011435 */
[-C--:B------:R-:W-:Y:S02]  /*7560*/  IMAD R31, R49, R50.reuse, R31 ;  /* 0x00000032311f7224 */ /* 0x080fe400078e021f */
[----:B------:R-:W-:Y:S02]  /*7570*/  IMAD R28, R51, R50, R28 ;  /* 0x00000032331c7224 */ /* 0x000fe400078e021c */
[----:B------:R-:W-:Y:S01]  /*7580*/  IMAD R30, R46, R34, RZ ;  /* 0x000000222e1e7224 */ /* 0x000fe200078e02ff */
[----:B------:R-:W-:Y:S01]  /*7590*/  I2IP.S8.S32.SAT R55, R31, R26, RZ ;  /* 0x0000001a1f377239 */ /* 0x000fe200000014ff */
[----:B------:R-:W-:Y:S02]  /*75a0*/  IMAD R29, R52, R50, R29 ;  /* 0x00000032341d7224 */ /* 0x000fe400078e021d */
[----:B------:R-:W-:Y:S01]  /*75b0*/  IMAD R35, R46, R35, RZ ;  /* 0x000000232e237224 */ /* 0x000fe200078e02ff */
[----:B------:R-:W-:Y:S01]  /*75c0*/  I2IP.S8.S32.SAT R78, R25, R24, R55 ;  /* 0x00000018194e7239 */ /* 0x000fe20000001437 */
[-C--:B------:R-:W-:Y:S01]  /*75d0*/  IMAD R30, R53, R50.reuse, R30 ;  /* 0x00000032351e7224 */ /* 0x080fe200078e021e */
[----:B------:R-:W-:Y:S01]  /*75e0*/  LEA R55, R100, UR49, 0x3 ;  /* 0x0000003164377c11 */ /* 0x000fe2000f8e18ff */
[----:B------:R-:W-:Y:S05]  /*75f0*/  IMAD R35, R54, R50, R35 ;  /* 0x0000003236237224 */ /* 0x000fea00078e0223 */
[----:B------:R-:W-:Y:S04]  /*7600*/  I2IP.S8.S32.SAT R73, R35, R30, RZ ;  /* 0x0000001e23497239 */ /* 0x000fe800000014ff */
[----:B------:R-:W-:Y:S05]  /*7610*/  I2IP.S8.S32.SAT R79, R29, R28, R73 ;  /* 0x0000001c1d4f7239 */ /* 0x000fea0000001449 */
[----:B------:R1:W-:Y:S01]  /*7620*/  STS.128 [R108+0x4300], R76 ;  /* 0x0043004c6c007388 */ /* 0x0003e20000000c00 */
[----:B------:R-:W-:Y:S01]  /*7630*/  @!PT LDS RZ, [RZ] ;  /* 0x00000000fffff984 */ /* 0x000fe20000000800 */
[----:B------:R-:W-:Y:S01]  /*7640*/  @!PT LDS RZ, [RZ] ;  /* 0x00000000fffff984 */ /* 0x000fe20000000800 */
[----:B------:R-:W-:Y:S01]  /*7650*/  @!PT LDS RZ, [RZ] ;  /* 0x00000000fffff984 */ /* 0x000fe20000000800 */
[----:B------:R-:W-:Y:S01]  /*7660*/  @!PT LDS RZ, [RZ] ;  /* 0x00000000fffff984 */ /* 0x000fe20000000800 */
[----:B------:R2:W-:Y:S07]  /*7670*/  MEMBAR.ALL.CTA ;  /* 0x0000000000007992 */ /* 0x0005ee0000008000 */
[----:B--2---:R-:W2:Y:S02]  /*7680*/  FENCE.VIEW.ASYNC.S ;  /* 0x00000000000073c6 */ /* 0x004ea40000000000 */
[----:B--2---:R-:W-:Y:S06]  /*7690*/  BAR.SYNC.DEFER_BLOCKING 0x1, 0x80 ;  /* 0x0042000000007b1d */ /* 0x004fec0000010000 */
[----:B------:R-:W-:Y:S05]  /*76a0*/  @P0 BRA `(.L_x_130) ;  /* 0x0000000000380947 */ /* 0x000fea0003800000 */
[----:B------:R-:W-:Y:S02]  /*76b0*/  UIADD3 UR4, UPT, UPT, UR49, 0x4300, URZ ;  /* 0x0000430031047890 */ /* 0x000fe4000fffe0ff */
[----:B------:R-:W-:Y:S01]  /*76c0*/  UIADD3 UR8, UP0, UPT, UR52, 0x680, URZ ;  /* 0x0000068034087890 */ /* 0x000fe2000ff1e0ff */
[----:B------:R-:W-:Y:S01]  /*76d0*/  UMOV UR43, UR36 ;  /* 0x00000024002b7c82 */ /* 0x000fe20008000000 */
[----:B------:R-:W-:Y:S02]  /*76e0*/  UIADD3 UR5, UPT, UPT, UR41, 0x80, URZ ;  /* 0x0000008029057890 */ /* 0x000fe4000fffe0ff */
[----:B------:R-:W-:Y:S01]  /*76f0*/  MOV R103, UR4 ;  /* 0x0000000400677c02 */ /* 0x000fe20008000f00 */
[----:B------:R-:W-:Y:S02]  /*7700*/  UIADD3.X UR9, UPT, UPT, URZ, UR53, URZ, UP0, !UPT ;  /* 0x00000035ff097290 */ /* 0x000fe400087fe4ff */
[----:B------:R-:W-:Y:S01]  /*7710*/  UIADD3 UR4, UPT, UPT, UR49, 0x4b00, URZ ;  /* 0x00004b0031047890 */ /* 0x000fe2000fffe0ff */
[----:B------:R-:W-:Y:S01]  /*7720*/  R2UR UR40, R103 ;  /* 0x00000000672872ca */ /* 0x000fe200000e0000 */
[----:B------:R-:W-:Y:S01]  /*7730*/  UMOV UR6, UR42 ;  /* 0x0000002a00067c82 */ /* 0x000fe20008000000 */
[----:B------:R-:W-:Y:S11]  /*7740*/  UMOV UR7, UR36 ;  /* 0x0000002400077c82 */ /* 0x000ff60008000000 */
[----:B------:R2:W-:Y:S01]  /*7750*/  UTMASTG.3D [UR40], [UR8] ;  /* 0x00000028080073b5 */ /* 0x0005e20008010000 */
[----:B------:R2:W-:Y:S01]  /*7760*/  UTMASTG.3D [UR4], [UR8] ;  /* 0x00000004080073b5 */ /* 0x0005e20008010000 */
[----:B------:R0:W-:Y:S01]  /*7770*/  UTMACMDFLUSH ;  /* 0x00000000000079b7 */ /* 0x0001e20000000000 */
[----:B--2---:R-:W-:Y:S04]  /*7780*/  DEPBAR.LE SB0, 0x1 ;  /* 0x000080400000791a */ /* 0x004fe80000000000 */
.L_x_130:
[----:B------:R-:W-:Y:S05]  /*7790*/  BSYNC.RECONVERGENT B0 ;  /* 0x0000000000007941 */ /* 0x000fea0003800200 */
.L_x_129:
[----:B------:R-:W-:Y:S06]  /*77a0*/  BAR.SYNC.DEFER_BLOCKING 0x1, 0x80 ;  /* 0x0042000000007b1d */ /* 0x000fec0000010000 */
[----:B------:R-:W2:Y:S01]  /*77b0*/  @P6 SYNCS.PHASECHK.TRANS64.TRYWAIT P0, [R55+URZ+0x100], R74 ;  /* 0x0001004a370065a7 */ /* 0x000ea200080011ff */
[----:B------:R-:W-:Y:S01]  /*77c0*/  BSSY B1, `(.L_x_131) ;  /* 0x000001f000017945 */ /* 0x000fe20003800000 */
[----:B--2---:R-:W-:Y:S03]  /*77d0*/  @P6 SEL R64, RZ, 0x1, !P0 ;  /* 0x00000001ff406807 */ /* 0x004fe60004000000 */
[----:B------:R-:W-:Y:S05]  /*77e0*/  @!P6 BRA `(.L_x_132) ;  /* 0x000000000070e947 */ /* 0x000fea0003800000 */
[----:B------:R-:W-:Y:S01]  /*77f0*/  ISETP.NE.AND P1, PT, R65, RZ, PT ;  /* 0x000000ff4100720c */ /* 0x000fe20003f25270 */
[----:B------:R-:W-:Y:S01]  /*7800*/  BSSY B0, `(.L_x_133) ;  /* 0x0000008000007945 */ /* 0x000fe20003800000 */
[----:B------:R-:W-:Y:S11]  /*7810*/  ISETP.NE.AND P0, PT, R64, RZ, PT ;  /* 0x000000ff4000720c */ /* 0x000ff60003f05270 */
[----:B------:R-:W-:Y:S04]  /*7820*/  @P1 IMAD R3, R100, 0x1000, R67 ;  /* 0x0000100064031824 */ /* 0x000fe800078e0243 */
[----:B------:R-:W-:Y:S01]  /*7830*/  @P1 IMAD.IADD R2, R66, 0x1, R3 ;  /* 0x0000000142021824 */ /* 0x000fe200078e0203 */
[----:B------:R-:W-:Y:S06]  /*7840*/  @P0 BRA `(.L_x_134) ;  /* 0x00000000000c0947 */ /* 0x000fec0003800000 */
[----:B------:R-:W-:Y:S04]  /*7850*/  SHF.L.U32 R0, R99, 0x1f, RZ ;  /* 0x0000001f63007819 */ /* 0x000fe800000006ff */
[----:B------:R-:W2:Y:S02]  /*7860*/  SYNCS.PHASECHK.TRANS64.TRYWAIT P0, [R55+URZ+0x100], R0 ;  /* 0x00010000370075a7 */ /* 0x000ea400080011ff */
[----:B--2---:R-:W-:Y:S05]  /*7870*/  @!P0 BRA `(.L_x_135) ;  /* 0x00000038006c8947 */ /* 0x004fea0003800000 */
.L_x_134:
[----:B------:R-:W-:Y:S05]  /*7880*/  BSYNC B0 ;  /* 0x0000000000007941 */ /* 0x000fea0003800000 */
.L_x_133:
[----:B------:R-:W-:Y:S01]  /*7890*/  ISETP.NE.AND P0, PT, R65, RZ, PT ;  /* 0x000000ff4100720c */ /* 0x000fe20003f05270 */
[----:B--2---:R-:W-:Y:S02]  /*78a0*/  VIADD R55, R55, 0x120 ;  /* 0x0000012037377836 */ /* 0x004fe40000000000 */
[----:B------:R-:W-:Y:S02]  /*78b0*/  IMAD.U32 R0, RZ, RZ, UR37 ;  /* 0x00000025ff007e24 */ /* 0x000fe4000f8e00ff */
[----:B------:R-:W-:Y:S03]  /*78c0*/  VIADD R100, R100, 0x1 ;  /* 0x0000000164647836 */ /* 0x000fe60000000000 */
[----:B------:R-:W-:Y:S05]  /*78d0*/  PRMT R0, R0, 0x654, R55 ;  /* 0x0000065400007816 */ /* 0x000fea0000000037 */
[----:B------:R2:W3:Y:S04]  /*78e0*/  @P0 LDS.128 R56, [R3+0x300] ;  /* 0x0003000003380984 */ /* 0x0004e80000000c00 */
[----:B------:R2:W4:Y:S01]  /*78f0*/  @P0 LDS.128 R60, [R2+0x300] ;  /* 0x00030000023c0984 */ /* 0x0005220000000c00 */
        /* <DEDUP_REMOVED lines=10> */
[----:B--23--:R-:W-:Y:S02]  /*79a0*/  LOP3.LUT R99, R99, R0, RZ, 0x3c, !PT ;  /* 0x0000000063637212 */ /* 0x00cfe400078e3cff */
.L_x_132:
[----:B------:R-:W-:Y:S05]  /*79b0*/  BSYNC B1 ;  /* 0x0000000000017941 */ /* 0x000fea0003800000 */
.L_x_131:
[----:B------:R-:W-:Y:S05]  /*79c0*/  VIADD R0, R48, 0x20 ;  /* 0x0000002030007836 */ /* 0x000fea0000000000 */
[----:B------:R-:W-:Y:S04]  /*79d0*/  SHF.R.U32.HI R0, RZ, 0x15, R0 ;  /* 0x00000015ff007819 */ /* 0x000fe80000011600 */
[----:B------:R-:W-:Y:S11]  /*79e0*/  LOP3.LUT P0, RZ, R0, 0x3, R97, 0x48, !PT ;  /* 0x0000000300ff7812 */ /* 0x000ff60007804861 */
[----:B------:R-:W-:Y:S02]  /*79f0*/  @!UPT UIADD3 URZ, UPT, UPT, URZ, URZ, URZ ;  /* 0x000000fffffff290 */ /* 0x000fe4000fffe0ff */
[----:B------:R-:W-:Y:S05]  /*7a00*/  @!P0 BRA `(.L_x_136) ;  /* 0x0000000000408947 */ /* 0x000fea0003800000 */
[----:B------:R-:W2:Y:S01]  /*7a10*/  LDCU.64 UR8, c[0x4][0x78] ;  /* 0x01000f00ff0877ac */ /* 0x000ea20008000a00 */
[----:B------:R-:W-:Y:S01]  /*7a20*/  MOV R3, 0x0 ;  /* 0x0000000000037802 */ /* 0x000fe20000000f00 */
[----:B------:R-:W-:Y:S02]  /*7a30*/  HFMA2 R12, -RZ, RZ, 0, 5.9604644775390625e-08 ;  /* 0x00000001ff0c7431 */ /* 0x000fe400000001ff */
[----:B------:R-:W-:Y:S02]  /*7a40*/  IMAD.MOV.U32 R8, RZ, RZ, 0x192 ;  /* 0x00000192ff087424 */ /* 0x000fe400078e00ff */
[----:B------:R-:W-:Y:S01]  /*7a50*/  IMAD.MOV.U32 R13, RZ, RZ, RZ ;  /* 0x000000ffff0d7224 */ /* 0x000fe200078e00ff */
[----:B------:R-:W3:Y:S01]  /*7a60*/  LDCU.64 UR6, c[0x4][0x80] ;  /* 0x01001000ff0677ac */ /* 0x000ee20008000a00 */
[----:B------:R-:W1:Y:S01]  /*7a70*/  LDC.64 R2, c[0x4][R3] ;  /* 0x0100000003027b82 */ /* 0x000e620000000a00 */
[----:B------:R-:W5:Y:S01]  /*7a80*/  LDCU.64 UR4, c[0x4][0x18] ;  /* 0x01000300ff0477ac */ /* 0x000f620008000a00 */
[----:B--2---:R-:W-:Y:S01]  /*7a90*/  MOV R5, UR9 ;  /* 0x0000000900057c02 */ /* 0x004fe20008000f00 */
[----:B------:R-:W-:Y:S01]  /*7aa0*/  IMAD.U32 R4, RZ, RZ, UR8 ;  /* 0x00000008ff047e24 */ /* 0x000fe2000f8e00ff */
[----:B---3--:R-:W-:Y:S01]  /*7ab0*/  MOV R7, UR7 ;  /* 0x0000000700077c02 */ /* 0x008fe20008000f00 */
[----:B------:R-:W-:Y:S01]  /*7ac0*/  IMAD.U32 R6, RZ, RZ, UR6 ;  /* 0x00000006ff067e24 */ /* 0x000fe2000f8e00ff */
[----:B-----5:R-:W-:Y:S01]  /*7ad0*/  MOV R11, UR5 ;  /* 0x00000005000b7c02 */ /* 0x020fe20008000f00 */
[----:B------:R-:W-:Y:S02]  /*7ae0*/  IMAD.U32 R10, RZ, RZ, UR4 ;  /* 0x00000004ff0a7e24 */ /* 0x000fe4000f8e00ff */
[----:B------:R-:W-:Y:S07]  /*7af0*/  LEPC R20, `(.L_x_136) ;  /* 0x000000001014794e */ /* 0x000fee0000000000 */
[----:B-1--4-:R-:W-:Y:S05]  /*7b00*/  CALL.ABS.NOINC R2 ;  /* 0x0000000002007343 */ /* 0x012fea0003c00000 */
.L_x_136:
[----:B------:R-:W-:Y:S01]  /*7b10*/  SHF.L.U32 R51, R56, 0x10, RZ ;  /* 0x0000001038337819 */ /* 0x000fe200000006ff */
[----:B------:R-:W-:Y:S05]  /*7b20*/  WARPSYNC.ALL ;  /* 0x0000000000007948 */ /* 0x000fea0003800000 */
[----:B------:R-:W-:Y:S01]  /*7b30*/  R2UR UR4, R48 ;  /* 0x00000000300472ca */ /* 0x000fe200000e0000 */
[----:B------:R-:W-:Y:S01]  /*7b40*/  BSSY.RECONVERGENT B0, `(.L_x_137) ;  /* 0x000009d000007945 */ /* 0x000fe20003800200 */
[C---:B------:R-:W-:Y:S02]  /*7b50*/  PRMT R49, R56.reuse, 0x8880, RZ ;  /* 0x0000888038317816 */ /* 0x040fe400000000ff */
[----:B------:R-:W-:Y:S02]  /*7b60*/  SHF.R.S32.HI R51, RZ, 0x18, R51 ;  /* 0x00000018ff337819 */ /* 0x000fe40000011433 */
[----:B------:R-:W-:Y:S02]  /*7b70*/  SHF.L.U32 R52, R56, 0x8, RZ ;  /* 0x0000000838347819 */ /* 0x000fe400000006ff */
[----:B------:R-:W-:Y:S02]  /*7b80*/  SHF.L.U32 R53, R57, 0x8, RZ ;  /* 0x0000000839357819 */ /* 0x000fe400000006ff */
[----:B------:R-:W-:Y:S02]  /*7b90*/  SHF.R.S32.HI R54, RZ, 0x18, R58 ;  /* 0x00000018ff367819 */ /* 0x000fe4000001143a */
[----:B------:R-:W-:Y:S01]  /*7ba0*/  SHF.R.S32.HI R53, RZ, 0x18, R53 ;  /* 0x00000018ff357819 */ /* 0x000fe20000011435 */
[----:B------:R-:W2:Y:S01]  /*7bb0*/  LDTM.x32 R4, tmem[UR4+0x20] ;  /* 0x00002004000479ee */ /* 0x000ea200082c0000 */
[----:B----4-:R-:W-:Y:S02]  /*7bc0*/  SHF.L.U32 R55, R62, 0x8, RZ ;  /* 0x000000083e377819 */ /* 0x010fe400000006ff */
[----:B------:R-:W-:Y:S02]  /*7bd0*/  ISETP.NE.AND P0, PT, R104, RZ, PT ;  /* 0x000000ff6800720c */ /* 0x000fe40003f05270 */
[----:B------:R-:W-:Y:S02]  /*7be0*/  SHF.R.S32.HI R55, RZ, 0x18, R55 ;  /* 0x00000018ff377819 */ /* 0x000fe40000011437 */
[----:B------:R-:W-:Y:S01]  /*7bf0*/  ISETP.NE.AND P6, PT, R72, RZ, PT ;  /* 0x000000ff4800720c */ /* 0x000fe20003fc5270 */
[C---:B--2---:R-:W-:Y:S02]  /*7c00*/  IMAD R0, R46.reuse, R4, RZ ;  /* 0x000000042e007224 */ /* 0x044fe400078e02ff */
[C---:B------:R-:W-:Y:S02]  /*7c10*/  IMAD R2, R46.reuse, R5, RZ ;  /* 0x000000052e027224 */ /* 0x040fe400078e02ff */
[----:B------:R-:W-:Y:S01]  /*7c20*/  IMAD R0, R49, R50, R0 ;  /* 0x0000003231007224 */ /* 0x000fe200078e0200 */
[----:B------:R-:W-:Y:S01]  /*7c30*/  SHF.R.S32.HI R49, RZ, 0x18, R52 ;  /* 0x00000018ff317819 */ /* 0x000fe20000011434 */
[C---:B------:R-:W-:Y:S01]  /*7c40*/  IMAD R3, R46.reuse, R6, RZ ;  /* 0x000000062e037224 */ /* 0x040fe200078e02ff */
[----:B------:R-:W-:Y:S01]  /*7c50*/  SHF.L.U32 R52, R57, 0x10, RZ ;  /* 0x0000001039347819 */ /* 0x000fe200000006ff */
[-C--:B------:R-:W-:Y:S01]  /*7c60*/  IMAD R2, R51, R50.reuse, R2 ;  /* 0x0000003233027224 */ /* 0x080fe200078e0202 */
[----:B------:R-:W-:Y:S01]  /*7c70*/  SHF.R.S32.HI R51, RZ, 0x18, R56 ;  /* 0x00000018ff337819 */ /* 0x000fe20000011438 */
[C---:B------:R-:W-:Y:S02]  /*7c80*/  IMAD R7, R46.reuse, R7, RZ ;  /* 0x000000072e077224 */ /* 0x040fe400078e02ff */
[-C--:B------:R-:W-:Y:S01]  /*7c90*/  IMAD R3, R49, R50.reuse, R3 ;  /* 0x0000003231037224 */ /* 0x080fe200078e0203 */
[----:B------:R-:W-:Y:S01]  /*7ca0*/  PRMT R49, R57, 0x8880, RZ ;  /* 0x0000888039317816 */ /* 0x000fe200000000ff */
[----:B------:R-:W-:Y:S01]  /*7cb0*/  IMAD R7, R51, R50, R7 ;  /* 0x0000003233077224 */ /* 0x000fe200078e0207 */
[----:B------:R-:W-:Y:S01]  /*7cc0*/  SHF.R.S32.HI R51, RZ, 0x18, R52 ;  /* 0x00000018ff337819 */ /* 0x000fe20000011434 */
[----:B------:R-:W-:Y:S01]  /*7cd0*/  IMAD R4, R46, R8, RZ ;  /* 0x000000082e047224 */ /* 0x000fe200078e02ff */
[----:B------:R-:W-:Y:S01]  /*7ce0*/  SHF.L.U32 R52, R58, 0x10, RZ ;  /* 0x000000103a347819 */ /* 0x000fe200000006ff */
[C---:B------:R-:W-:Y:S01]  /*7cf0*/  IMAD R5, R46.reuse, R9, RZ ;  /* 0x000000092e057224 */ /* 0x040fe200078e02ff */
[----:B-1----:R-:W-:Y:S01]  /*7d00*/  I2IP.S8.S32.SAT R69, R7, R3, RZ ;  /* 0x0000000307457239 */ /* 0x002fe200000014ff */
[----:B------:R-:W-:Y:S01]  /*7d10*/  IMAD R6, R46, R10, RZ ;  /* 0x0000000a2e067224 */ /* 0x000fe200078e02ff */
[----:B------:R-:W-:Y:S01]  /*7d20*/  SHF.R.S32.HI R52, RZ, 0x18, R52 ;  /* 0x00000018ff347819 */ /* 0x000fe20000011434 */
[----:B------:R-:W-:Y:S01]  /*7d30*/  IMAD R4, R49, R50, R4 ;  /* 0x0000003231047224 */ /* 0x000fe200078e0204 */
[----:B------:R-:W-:Y:S01]  /*7d40*/  I2IP.S8.S32.SAT R68, R2, R0, R69 ;  /* 0x0000000002447239 */ /* 0x000fe20000001445 */
[-C--:B------:R-:W-:Y:S01]  /*7d50*/  IMAD R5, R51, R50.reuse, R5 ;  /* 0x0000003233057224 */ /* 0x080fe200078e0205 */
[----:B------:R-:W-:Y:S01]  /*7d60*/  SHF.R.S32.HI R49, RZ, 0x18, R57 ;  /* 0x00000018ff317819 */ /* 0x000fe20000011439 */
[----:B------:R-:W-:Y:S01]  /*7d70*/  IMAD R11, R46, R11, RZ ;  /* 0x0000000b2e0b7224 */ /* 0x000fe200078e02ff */
[C---:B------:R-:W-:Y:S01]  /*7d80*/  PRMT R51, R58.reuse, 0x8880, RZ ;  /* 0x000088803a337816 */ /* 0x040fe200000000ff */
[----:B------:R-:W-:Y:S01]  /*7d90*/  IMAD R6, R53, R50, R6 ;  /* 0x0000003235067224 */ /* 0x000fe200078e0206 */
[----:B------:R-:W-:Y:S01]  /*7da0*/  SHF.L.U32 R53, R58, 0x8, RZ ;  /* 0x000000083a357819 */ /* 0x000fe200000006ff */
[C---:B------:R-:W-:Y:S02]  /*7db0*/  IMAD R8, R46.reuse, R12, RZ ;  /* 0x0000000c2e087224 */ /* 0x040fe400078e02ff */
[C---:B------:R-:W-:Y:S01]  /*7dc0*/  IMAD R9, R46.reuse, R13, RZ ;  /* 0x0000000d2e097224 */ /* 0x040fe200078e02ff */
[----:B------:R-:W-:Y:S01]  /*7dd0*/  SHF.R.S32.HI R53, RZ, 0x18, R53 ;  /* 0x00000018ff357819 */ /* 0x000fe20000011435 */
[----:B------:R-:W-:Y:S01]  /*7de0*/  IMAD R11, R49, R50, R11 ;  /* 0x00000032310b7224 */ /* 0x000fe200078e020b */
[----:B------:R-:W-:Y:S01]  /*7df0*/  PRMT R49, R59, 0x8880, RZ ;  /* 0x000088803b317816 */ /* 0x000fe200000000ff */
[----:B------:R-:W-:Y:S02]  /*7e00*/  IMAD R10, R46, R14, RZ ;  /* 0x0000000e2e0a7224 */ /* 0x000fe400078e02ff */
[----:B------:R-:W-:Y:S01]  /*7e10*/  IMAD R8, R51, R50, R8 ;  /* 0x0000003233087224 */ /* 0x000fe200078e0208 */
[----:B------:R-:W-:Y:S01]  /*7e20*/  I2IP.S8.S32.SAT R70, R11, R6, RZ ;  /* 0x000000060b467239 */ /* 0x000fe200000014ff */
[-C--:B------:R-:W-:Y:S01]  /*7e30*/  IMAD R9, R52, R50.reuse, R9 ;  /* 0x0000003234097224 */ /* 0x080fe200078e0209 */
[----:B------:R-:W-:Y:S01]  /*7e40*/  SHF.L.U32 R51, R59, 0x10, RZ ;  /* 0x000000103b337819 */ /* 0x000fe200000006ff */
[----:B------:R-:W-:Y:S01]  /*7e50*/  IMAD R10, R53, R50, R10 ;  /* 0x00000032350a7224 */ /* 0x000fe200078e020a */
[----:B------:R-:W-:Y:S01]  /*7e60*/  I2IP.S8.S32.SAT R69, R5, R4, R70 ;  /* 0x0000000405457239 */ /* 0x000fe20000001446 */
[C---:B------:R-:W-:Y:S01]  /*7e70*/  IMAD R15, R46.reuse, R15, RZ ;  /* 0x0000000f2e0f7224 */ /* 0x040fe200078e02ff */
[----:B------:R-:W-:Y:S01]  /*7e80*/  SHF.R.S32.HI R51, RZ, 0x18, R51 ;  /* 0x00000018ff337819 */ /* 0x000fe20000011433 */
[----:B------:R-:W-:Y:S01]  /*7e90*/  IMAD.SHL.U32 R53, R59, 0x100, RZ ;  /* 0x000001003b357824 */ /* 0x000fe200078e00ff */
[----:B------:R-:W-:Y:S01]  /*7ea0*/  SHF.R.S32.HI R52, RZ, 0x18, R59 ;  /* 0x00000018ff347819 */ /* 0x000fe2000001143b */
[C---:B------:R-:W-:Y:S02]  /*7eb0*/  IMAD R12, R46.reuse, R16, RZ ;  /* 0x000000102e0c7224 */ /* 0x040fe400078e02ff */
[----:B------:R-:W-:Y:S01]  /*7ec0*/  IMAD R13, R46, R17, RZ ;  /* 0x000000112e0d7224 */ /* 0x000fe200078e02ff */
[----:B------:R-:W-:Y:S01]  /*7ed0*/  SHF.R.S32.HI R53, RZ, 0x18, R53 ;  /* 0x00000018ff357819 */ /* 0x000fe20000011435 */
[----:B------:R-:W-:Y:S01]  /*7ee0*/  IMAD R15, R54, R50, R15 ;  /* 0x00000032360f7224 */ /* 0x000fe200078e020f */
[----:B------:R-:W-:Y:S01]  /*7ef0*/  SHF.L.U32 R54, R61, 0x10, RZ ;  /* 0x000000103d367819 */ /* 0x000fe200000006ff */
[C---:B------:R-:W-:Y:S02]  /*7f00*/  IMAD R14, R46.reuse, R18, RZ ;  /* 0x000000122e0e7224 */ /* 0x040fe400078e02ff */
[----:B------:R-:W-:Y:S01]  /*7f10*/  IMAD R12, R49, R50, R12 ;  /* 0x00000032310c7224 */ /* 0x000fe200078e020c */
[----:B------:R-:W-:Y:S01]  /*7f20*/  I2IP.S8.S32.SAT R71, R15, R10, RZ ;  /* 0x0000000a0f477239 */ /* 0x000fe200000014ff */
[----:B------:R-:W-:Y:S01]  /*7f30*/  IMAD R19, R46, R19, RZ ;  /* 0x000000132e137224 */ /* 0x000fe200078e02ff */
[----:B------:R-:W-:Y:S01]  /*7f40*/  PRMT R49, R60, 0x8880, RZ ;  /* 0x000088803c317816 */ /* 0x000fe200000000ff */
[----:B------:R-:W-:Y:S01]  /*7f50*/  IMAD R13, R51, R50, R13 ;  /* 0x00000032330d7224 */ /* 0x000fe200078e020d */
[----:B------:R-:W-:Y:S01]  /*7f60*/  I2IP.S8.S32.SAT R70, R9, R8, R71 ;  /* 0x0000000809467239 */ /* 0x000fe20000001447 */
[----:B------:R-:W-:Y:S01]  /*7f70*/  IMAD R16, R46, R20, RZ ;  /* 0x000000142e107224 */ /* 0x000fe200078e02ff */
[----:B------:R-:W-:Y:S01]  /*7f80*/  SHF.R.S32.HI R54, RZ, 0x18, R54 ;  /* 0x00000018ff367819 */ /* 0x000fe20000011436 */
[-C--:B------:R-:W-:Y:S01]  /*7f90*/  IMAD R14, R53, R50.reuse, R14 ;  /* 0x00000032350e7224 */ /* 0x080fe200078e020e */
[----:B------:R-:W-:Y:S01]  /*7fa0*/  PRMT R53, R61, 0x8880, RZ ;  /* 0x000088803d357816 */ /* 0x000fe200000000ff */
[-C--:B------:R-:W-:Y:S01]  /*7fb0*/  IMAD R19, R52, R50.reuse, R19 ;  /* 0x0000003234137224 */ /* 0x080fe200078e0213 */
[----:B------:R-:W-:Y:S01]  /*7fc0*/  SHF.R.S32.HI R52, RZ, 0x18, R60 ;  /* 0x00000018ff347819 */ /* 0x000fe2000001143c */
[----:B------:R-:W-:Y:S01]  /*7fd0*/  IMAD R16, R49, R50, R16 ;  /* 0x0000003231107224 */ /* 0x000fe200078e0210 */
[----:B------:R-:W-:Y:S01]  /*7fe0*/  SHF.L.U32 R49, R60, 0x10, RZ ;  /* 0x000000103c317819 */ /* 0x000fe200000006ff */
[----:B------:R-:W-:Y:S01]  /*7ff0*/  IMAD R17, R46, R21, RZ ;  /* 0x000000152e117224 */ /* 0x000fe200078e02ff */
[----:B------:R-:W-:Y:S01]  /*8000*/  SHF.L.U32 R51, R60, 0x8, RZ ;  /* 0x000000083c337819 */ /* 0x000fe200000006ff */
[C---:B------:R-:W-:Y:S01]  /*8010*/  IMAD R18, R46.reuse, R22, RZ ;  /* 0x000000162e127224 */ /* 0x040fe200078e02ff */
[----:B------:R-:W-:Y:S01]  /*8020*/  SHF.R.S32.HI R49, RZ, 0x18, R49 ;  /* 0x00000018ff317819 */ /* 0x000fe20000011431 */
[C---:B------:R-:W-:Y:S01]  /*8030*/  IMAD R23, R46.reuse, R23, RZ ;  /* 0x000000172e177224 */ /* 0x040fe200078e02ff */
[----:B------:R-:W-:Y:S01]  /*8040*/  SHF.R.S32.HI R51, RZ, 0x18, R51 ;  /* 0x00000018ff337819 */ /* 0x000fe20000011433 */
[C---:B------:R-:W-:Y:S01]  /*8050*/  IMAD R20, R46.reuse, R24, RZ ;  /* 0x000000182e147224 */ /* 0x040fe200078e02ff */
[----:B------:R-:W-:Y:S01]  /*8060*/  I2IP.S8.S32.SAT R71, R19, R14, RZ ;  /* 0x0000000e13477239 */ /* 0x000fe200000014ff */
[----:B------:R-:W-:Y:S02]  /*8070*/  IMAD R17, R49, R50, R17 ;  /* 0x0000003231117224 */ /* 0x000fe400078e0211 */
[----:B------:R-:W-:Y:S01]  /*8080*/  IMAD.SHL.U32 R49, R61, 0x100, RZ ;  /* 0x000001003d317824 */ /* 0x000fe200078e00ff */
[----:B------:R-:W-:Y:S01]  /*8090*/  I2IP.S8.S32.SAT R71, R13, R12, R71 ;  /* 0x0000000c0d477239 */ /* 0x000fe20000001447 */
[-C--:B------:R-:W-:Y:S01]  /*80a0*/  IMAD R18, R51, R50.reuse, R18 ;  /* 0x0000003233127224 */ /* 0x080fe200078e0212 */
[----:B------:R-:W-:Y:S01]  /*80b0*/  SHF.R.S32.HI R51, RZ, 0x18, R61 ;  /* 0x00000018ff337819 */ /* 0x000fe2000001143d */
[----:B------:R-:W-:Y:S01]  /*80c0*/  IMAD R21, R46, R25, RZ ;  /* 0x000000192e157224 */ /* 0x000fe200078e02ff */
[----:B------:R-:W-:Y:S01]  /*80d0*/  SHF.R.S32.HI R49, RZ, 0x18, R49 ;  /* 0x00000018ff317819 */ /* 0x000fe20000011431 */
[----:B------:R-:W-:Y:S01]  /*80e0*/  IMAD R23, R52, R50, R23 ;  /* 0x0000003234177224 */ /* 0x000fe200078e0217 */
[----:B------:R1:W-:Y:S01]  /*80f0*/  STS.128 [R95+UR49+0x5300], R68 ;  /* 0x005300445f007988 */ /* 0x0003e20008000c31 */
[----:B------:R-:W-:Y:S01]  /*8100*/  IMAD R22, R46, R26, RZ ;  /* 0x0000001a2e167224 */ /* 0x000fe200078e02ff */
[----:B------:R-:W-:Y:S01]  /*8110*/  SHF.L.U32 R52, R62, 0x10, RZ ;  /* 0x000000103e347819 */ /* 0x000fe200000006ff */
[----:B------:R-:W-:Y:S01]  /*8120*/  IMAD R20, R53, R50, R20 ;  /* 0x0000003235147224 */ /* 0x000fe200078e0214 */
[----:B------:R-:W-:Y:S01]  /*8130*/  I2IP.S8.S32.SAT R76, R23, R18, RZ ;  /* 0x00000012174c7239 */ /* 0x000fe200000014ff */
[----:B------:R-:W-:Y:S01]  /*8140*/  IMAD R27, R46, R27, RZ ;  /* 0x0000001b2e1b7224 */ /* 0x000fe200078e02ff */
[----:B------:R-:W-:Y:S01]  /*8150*/  PRMT R53, R62, 0x8880, RZ ;  /* 0x000088803e357816 */ /* 0x000fe200000000ff */
[----:B------:R-:W-:Y:S01]  /*8160*/  IMAD R21, R54, R50, R21 ;  /* 0x0000003236157224 */ /* 0x000fe200078e0215 */
[----:B------:R-:W-:Y:S01]  /*8170*/  I2IP.S8.S32.SAT R76, R17, R16, R76 ;  /* 0x00000010114c7239 */ /* 0x000fe2000000144c */
[C---:B------:R-:W-:Y:S01]  /*8180*/  IMAD R24, R46.reuse, R28, RZ ;  /* 0x0000001c2e187224 */ /* 0x040fe200078e02ff */
[----:B------:R-:W-:Y:S01]  /*8190*/  SHF.R.S32.HI R52, RZ, 0x18, R52 ;  /* 0x00000018ff347819 */ /* 0x000fe20000011434 */
[-C--:B------:R-:W-:Y:S01]  /*81a0*/  IMAD R22, R49, R50.reuse, R22 ;  /* 0x0000003231167224 */ /* 0x080fe200078e0216 */
[----:B------:R-:W-:Y:S01]  /*81b0*/  SHF.R.S32.HI R49, RZ, 0x18, R62 ;  /* 0x00000018ff317819 */ /* 0x000fe2000001143e */
[C---:B------:R-:W-:Y:S01]  /*81c0*/  IMAD R25, R46.reuse, R29, RZ ;  /* 0x0000001d2e197224 */ /* 0x040fe200078e02ff */
[----:B------:R-:W-:Y:S01]  /*81d0*/  SHF.R.S32.HI R54, RZ, 0x18, R63 ;  /* 0x00000018ff367819 */ /* 0x000fe2000001143f */
[-C--:B------:R-:W-:Y:S01]  /*81e0*/  IMAD R27, R51, R50.reuse, R27 ;  /* 0x00000032331b7224 */ /* 0x080fe200078e021b */
[----:B------:R-:W-:Y:S01]  /*81f0*/  PRMT R51, R63, 0x8880, RZ ;  /* 0x000088803f337816 */ /* 0x000fe200000000ff */
[----:B------:R-:W-:Y:S01]  /*8200*/  IMAD R24, R53, R50, R24 ;  /* 0x0000003235187224 */ /* 0x000fe200078e0218 */
[----:B------:R-:W-:Y:S01]  /*8210*/  SHF.L.U32 R53, R63, 0x8, RZ ;  /* 0x000000083f357819 */ /* 0x000fe200000006ff */
[----:B------:R-:W-:Y:S01]  /*8220*/  IMAD R26, R46, R30, RZ ;  /* 0x0000001e2e1a7224 */ /* 0x000fe200078e02ff */
[----:B------:R-:W-:Y:S01]  /*8230*/  I2IP.S8.S32.SAT R73, R27, R22, RZ ;  /* 0x000000161b497239 */ /* 0x000fe200000014ff */
[----:B------:R-:W-:Y:S01]  /*8240*/  IMAD R25, R52, R50, R25 ;  /* 0x0000003234197224 */ /* 0x000fe200078e0219 */
[----:B------:R-:W-:Y:S01]  /*8250*/  SHF.L.U32 R52, R63, 0x10, RZ ;  /* 0x000000103f347819 */ /* 0x000fe200000006ff */
[C---:B------:R-:W-:Y:S01]  /*8260*/  IMAD R31, R46.reuse, R31, RZ ;  /* 0x0000001f2e1f7224 */ /* 0x040fe200078e02ff */
[----:B------:R-:W-:Y:S01]  /*8270*/  SHF.R.S32.HI R53, RZ, 0x18, R53 ;  /* 0x00000018ff357819 */ /* 0x000fe20000011435 */
[C---:B------:R-:W-:Y:S01]  /*8280*/  IMAD R28, R46.reuse, R32, RZ ;  /* 0x000000202e1c7224 */ /* 0x040fe200078e02ff */
[----:B------:R-:W-:Y:S01]  /*8290*/  SHF.R.S32.HI R52, RZ, 0x18, R52 ;  /* 0x00000018ff347819 */ /* 0x000fe20000011434 */
[----:B------:R-:W-:Y:S01]  /*82a0*/  IMAD R26, R55, R50, R26 ;  /* 0x00000032371a7224 */ /* 0x000fe200078e021a */
[----:B------:R-:W-:Y:S01]  /*82b0*/  I2IP.S8.S32.SAT R77, R21, R20, R73 ;  /* 0x00000014154d7239 */ /* 0x000fe20000001449 */
[----:B------:R-:W-:Y:S01]  /*82c0*/  IMAD R29, R46, R33, RZ ;  /* 0x000000212e1d7224 */ /* 0x000fe200078e02ff */
[----:B------:R-:W-:Y:S01]  /*82d0*/  LEA R73, R100, UR49, 0x3 ;  /* 0x0000003164497c11 */ /* 0x000fe2000f8e18ff */
        /* <DEDUP_REMOVED lines=8> */
[----:B------:R-:W-:Y:S01]  /*8360*/  @P6 SHF.L.U32 R74, R99, 0x1f, RZ ;  /* 0x0000001f634a6819 */ /* 0x000fe200000006ff */
        /* <DEDUP_REMOVED lines=12> */
[----:B------:R-:W-:Y:S02]  /*8430*/  UIADD3 UR12, UP0, UPT, UR52, 0x680, URZ ;  /* 0x00000680340c7890 */ /* 0x000fe4000ff1e0ff */
[----:B------:R-:W-:Y:S02]  /*8440*/  UIADD3 UR9, UPT, UPT, UR41, 0x20, URZ ;  /* 0x0000002029097890 */ /* 0x000fe4000fffe0ff */
[----:B------:R-:W-:Y:S02]  /*8450*/  UIADD3 UR8, UPT, UPT, UR49, 0x5300, URZ ;  /* 0x0000530031087890 */ /* 0x000fe4000fffe0ff */
[----:B------:R-:W-:Y:S01]  /*8460*/  UIADD3.X UR13, UPT, UPT, URZ, UR53, URZ, UP0, !UPT ;  /* 0x00000035ff0d7290 */ /* 0x000fe200087fe4ff */
[----:B------:R-:W-:Y:S01]  /*8470*/  UMOV UR10, UR42 ;  /* 0x0000002a000a7c82 */ /* 0x000fe20008000000 */
[----:B------:R-:W-:Y:S01]  /*8480*/  UMOV UR11, UR36 ;  /* 0x00000024000b7c82 */ /* 0x000fe20008000000 */
[----:B------:R-:W-:Y:S02]  /*8490*/  UIADD3 UR5, UPT, UPT, UR41, 0xa0, URZ ;  /* 0x000000a029057890 */ /* 0x000fe4000fffe0ff */
[----:B------:R-:W-:Y:S01]  /*84a0*/  UIADD3 UR4, UPT, UPT, UR49, 0x5b00, URZ ;  /* 0x00005b0031047890 */ /* 0x000fe2000fffe0ff */
[----:B------:R-:W-:Y:S03]  /*84b0*/  UMOV UR6, UR42 ;  /* 0x0000002a00067c82 */ /* 0x000fe60008000000 */
[----:B------:R2:W-:Y:S01]  /*84c0*/  UTMASTG.3D [UR8], [UR12] ;  /* 0x000000080c0073b5 */ /* 0x0005e20008010000 */
[----:B------:R-:W-:Y:S04]  /*84d0*/  UMOV UR7, UR36 ;  /* 0x0000002400077c82 */ /* 0x000fe80008000000 */
[----:B------:R2:W-:Y:S01]  /*84e0*/  UTMASTG.3D [UR4], [UR12] ;  /* 0x000000040c0073b5 */ /* 0x0005e20008010000 */
[----:B------:R0:W-:Y:S01]  /*84f0*/  UTMACMDFLUSH ;  /* 0x00000000000079b7 */ /* 0x0001e20000000000 */
[----:B--2---:R-:W-:Y:S04]  /*8500*/  DEPBAR.LE SB0, 0x1 ;  /* 0x000080400000791a */ /* 0x004fe80000000000 */
.L_x_138:
[----:B------:R-:W-:Y:S05]  /*8510*/  BSYNC.RECONVERGENT B0 ;  /* 0x0000000000007941 */ /* 0x000fea0003800200 */
.L_x_137:
        /* <DEDUP_REMOVED lines=14> */
.L_x_142:
[----:B------:R-:W-:Y:S05]  /*8600*/  BSYNC B0 ;  /* 0x0000000000007941 */ /* 0x000fea0003800000 */
.L_x_141:
        /* <DEDUP_REMOVED lines=18> */
.L_x_140:
[----:B------:R-:W-:Y:S05]  /*8730*/  BSYNC B1 ;  /* 0x0000000000017941 */ /* 0x000fea0003800000 */
.L_x_139:
        /* <DEDUP_REMOVED lines=21> */
.L_x_144:
        /* <DEDUP_REMOVED lines=8> */
[----:B------:R-:W-:Y:S02]  /*8910*/  ISETP.NE.AND P6, PT, R72, RZ, PT ;  /* 0x000000ff4800720c */ /* 0x000fe40003fc5270 */
[----:B------:R-:W-:Y:S01]  /*8920*/  SHF.R.S32.HI R53, RZ, 0x18, R53 ;  /* 0x00000018ff357819 */ /* 0x000fe20000011435 */
[----:B------:R-:W2:Y:S01]  /*8930*/  LDTM.x32 R4, tmem[UR4+0x40] ;  /* 0x00004004000479ee */ /* 0x000ea200082c0000 */
[----:B------:R-:W-:Y:S02]  /*8940*/  SHF.R.S32.HI R54, RZ, 0x18, R58 ;  /* 0x00000018ff367819 */ /* 0x000fe4000001143a */
[----:B----4-:R-:W-:Y:S02]  /*8950*/  SHF.L.U32 R55, R62, 0x8, RZ ;  /* 0x000000083e377819 */ /* 0x010fe400000006ff */
[----:B------:R-:W-:Y:S02]  /*8960*/  ISETP.NE.AND P0, PT, R104, RZ, PT ;  /* 0x000000ff6800720c */ /* 0x000fe40003f05270 */
[----:B------:R-:W-:Y:S01]  /*8970*/  SHF.R.S32.HI R55, RZ, 0x18, R55 ;  /* 0x00000018ff377819 */ /* 0x000fe20000011437 */
        /* <DEDUP_REMOVED lines=132> */
[----:B------:R-:W-:Y:S02]  /*91c0*/  UIADD3 UR12, UP0, UPT, UR52, 0x680, URZ ;  /* 0x00000680340c7890 */ /* 0x000fe4000ff1e0ff */
[----:B------:R-:W-:Y:S02]  /*91d0*/  UIADD3 UR5, UPT, UPT, UR41, 0x40, URZ ;  /* 0x0000004029057890 */ /* 0x000fe4000fffe0ff */
[----:B------:R-:W-:Y:S01]  /*91e0*/  MOV R103, UR4 ;  /* 0x0000000400677c02 */ /* 0x000fe20008000f00 */
[----:B------:R-:W-:Y:S01]  /*91f0*/  UIADD3.X UR13, UPT, UPT, URZ, UR53, URZ, UP0, !UPT ;  /* 0x00000035ff0d7290 */ /* 0x000fe200087fe4ff */
[----:B------:R-:W-:Y:S02]  /*9200*/  UMOV UR6, UR42 ;  /* 0x0000002a00067c82 */ /* 0x000fe40008000000 */
[----:B------:R-:W-:Y:S01]  /*9210*/  R2UR UR4, R103 ;  /* 0x00000000670472ca */ /* 0x000fe200000e0000 */
[----:B------:R-:W-:Y:S01]  /*9220*/  UMOV UR7, UR36 ;  /* 0x0000002400077c82 */ /* 0x000fe20008000000 */
[----:B------:R-:W-:Y:S02]  /*9230*/  UIADD3 UR9, UPT, UPT, UR41, 0xc0, URZ ;  /* 0x000000c029097890 */ /* 0x000fe4000fffe0ff */
[----:B------:R-:W-:Y:S01]  /*9240*/  UIADD3 UR8, UPT, UPT, UR49, 0x4b00, URZ ;  /* 0x00004b0031087890 */ /* 0x000fe2000fffe0ff */
[----:B------:R-:W-:Y:S01]  /*9250*/  UMOV UR10, UR42 ;  /* 0x0000002a000a7c82 */ /* 0x000fe20008000000 */
[----:B------:R-:W-:Y:S07]  /*9260*/  UMOV UR11, UR36 ;  /* 0x00000024000b7c82 */ /* 0x000fee0008000000 */
[----:B------:R2:W-:Y:S01]  /*9270*/  UTMASTG.3D [UR4], [UR12] ;  /* 0x000000040c0073b5 */ /* 0x0005e20008010000 */
[----:B------:R2:W-:Y:S01]  /*9280*/  UTMASTG.3D [UR8], [UR12] ;  /* 0x000000080c0073b5 */ /* 0x0005e20008010000 */
[----:B------:R0:W-:Y:S01]  /*9290*/  UTMACMDFLUSH ;  /* 0x00000000000079b7 */ /* 0x0001e20000000000 */
[----:B--2---:R-:W-:Y:S04]  /*92a0*/  DEPBAR.LE SB0, 0x1 ;  /* 0x000080400000791a */ /* 0x004fe80000000000 */
.L_x_146:
[----:B------:R-:W-:Y:S05]  /*92b0*/  BSYNC.RECONVERGENT B0 ;  /* 0x0000000000007941 */ /* 0x000fea0003800200 */
.L_x_145:
        /* <DEDUP_REMOVED lines=14> */
.L_x_150:
[----:B------:R-:W-:Y:S05]  /*93a0*/  BSYNC B0 ;  /* 0x0000000000007941 */ /* 0x000fea0003800000 */
.L_x_149:
        /* <DEDUP_REMOVED lines=18> */
.L_x_148:
[----:B------:R-:W-:Y:S05]  /*94d0*/  BSYNC B1 ;  /* 0x0000000000017941 */ /* 0x000fea0003800000 */
.L_x_147:
        /* <DEDUP_REMOVED lines=21> */
.L_x_152:
[----:B------:R-:W-:Y:S01]  /*9630*/  ISETP.NE.AND P0, PT, R104, RZ, PT ;  /* 0x000000ff6800720c */ /* 0x000fe20003f05270 */
[----:B------:R-:W-:Y:S05]  /*9640*/  WARPSYNC.ALL ;  /* 0x0000000000007948 */ /* 0x000fea0003800000 */
[----:B------:R-:W-:Y:S01]  /*9650*/  R2UR UR4, R48 ;  /* 0x00000000300472ca */ /* 0x000fe200000e0000 */
[----:B------:R-:W-:Y:S01]  /*9660*/  IMAD.U32 R77, R58, 0x10000, RZ ;  /* 0x000100003a4d7824 */ /* 0x000fe200078e00ff */
[----:B------:R-:W-:Y:S01]  /*9670*/  SHF.L.U32 R51, R56, 0x10, RZ ;  /* 0x0000001038337819 */ /* 0x000fe200000006ff */
[----:B----4-:R-:W-:Y:S01]  /*9680*/  IMAD.U32 R76, R60, 0x10000, RZ ;  /* 0x000100003c4c7824 */ /* 0x010fe200078e00ff */
[----:B------:R-:W-:Y:S01]  /*9690*/  PRMT R49, R56, 0x8880, RZ ;  /* 0x0000888038317816 */ /* 0x000fe200000000ff */
[----:B------:R-:W-:Y:S01]  /*96a0*/  IMAD.U32 R66, R62, 0x10000, RZ ;  /* 0x000100003e427824 */ /* 0x000fe200078e00ff */
[----:B------:R-:W-:Y:S01]  /*96b0*/  SHF.L.U32 R52, R56, 0x8, RZ ;  /* 0x0000000838347819 */ /* 0x000fe200000006ff */
[----:B------:R-:W-:Y:S01]  /*96c0*/  BSSY.RECONVERGENT B0, `(.L_x_153) ;  /* 0x00000a0000007945 */ /* 0x000fe20003800200 */
[----:B------:R-:W-:Y:S02]  /*96d0*/  SHF.R.S32.HI R51, RZ, 0x18, R51 ;  /* 0x00000018ff337819 */ /* 0x000fe40000011433 */
[C---:B------:R-:W-:Y:S02]  /*96e0*/  PRMT R82, R57.reuse, 0x8880, RZ ;  /* 0x0000888039527816 */ /* 0x040fe400000000ff */
[----:B------:R-:W-:Y:S01]  /*96f0*/  SHF.R.S32.HI R52, RZ, 0x18, R52 ;  /* 0x00000018ff347819 */ /* 0x000fe20000011434 */
[----:B------:R-:W2:Y:S01]  /*9700*/  LDTM.x32 R4, tmem[UR4+0x60] ;  /* 0x00006004000479ee */ /* 0x000ea200082c0000 */
[----:B------:R-:W-:Y:S01]  /*9710*/  NOP ;  /* 0x0000000000007918 */ /* 0x000fe20000000000 */
[----:B------:R-:W-:Y:S02]  /*9720*/  IADD3 R106, PT, PT, R106, 0x190, RZ ;  /* 0x000001906a6a7810 */ /* 0x000fe40007ffe0ff */
[----:B------:R-:W-:Y:S02]  /*9730*/  SHF.R.S32.HI R53, RZ, 0x18, R56 ;  /* 0x00000018ff357819 */ /* 0x000fe40000011438 */
[----:B------:R-:W-:Y:S02]  /*9740*/  LOP3.LUT R106, R106, 0xfefffff8, RZ, 0xc0, !PT ;  /* 0xfefffff86a6a7812 */ /* 0x000fe400078ec0ff */
[----:B------:R-:W-:Y:S02]  /*9750*/  SHF.L.U32 R81, R57, 0x10, RZ ;  /* 0x0000001039517819 */ /* 0x000fe400000006ff */
[----:B--2---:R2:W-:Y:S01]  /*9760*/  SYNCS.ARRIVE.TRANS64.RED.A1T0 RZ, [R106+URZ], RZ ;  /* 0x000000ff6aff79a7 */ /* 0x0045e200081004ff */
[----:B------:R-:W-:Y:S02]  /*9770*/  PRMT R79, R58, 0x8880, RZ ;  /* 0x000088803a4f7816 */ /* 0x000fe400000000ff */
[----:B------:R-:W-:Y:S02]  /*9780*/  SHF.R.S32.HI R54, RZ, 0x18, R57 ;  /* 0x00000018ff367819 */ /* 0x000fe40000011439 */
[C---:B-1----:R-:W-:Y:S02]  /*9790*/  PRMT R73, R59.reuse, 0x8880, RZ ;  /* 0x000088803b497816 */ /* 0x042fe400000000ff */
[----:B------:R-:W-:Y:S02]  /*97a0*/  SHF.R.S32.HI R55, RZ, 0x18, R58 ;  /* 0x00000018ff377819 */ /* 0x000fe4000001143a */
[----:B------:R-:W-:Y:S02]  /*97b0*/  SHF.L.U32 R72, R59, 0x10, RZ ;  /* 0x000000103b487819 */ /* 0x000fe400000006ff */
[----:B------:R-:W-:Y:S02]  /*97c0*/  PRMT R78, R60, 0x8880, RZ ;  /* 0x000088803c4e7816 */ /* 0x000fe400000000ff */
[----:B------:R-:W-:Y:S01]  /*97d0*/  SHF.R.S32.HI R56, RZ, 0x18, R59 ;  /* 0x00000018ff387819 */ /* 0x000fe2000001143b */
[C---:B------:R-:W-:Y:S01]  /*97e0*/  IMAD R0, R46.reuse, R4, RZ ;  /* 0x000000042e007224 */ /* 0x040fe200078e02ff */
[C---:B------:R-:W-:Y:S01]  /*97f0*/  PRMT R70, R61.reuse, 0x8880, RZ ;  /* 0x000088803d467816 */ /* 0x040fe200000000ff */
[C---:B------:R-:W-:Y:S01]  /*9800*/  IMAD R2, R46.reuse, R5, RZ ;  /* 0x000000052e027224 */ /* 0x040fe200078e02ff */
[----:B------:R-:W-:Y:S01]  /*9810*/  SHF.L.U32 R69, R61, 0x10, RZ ;  /* 0x000000103d457819 */ /* 0x000fe200000006ff */
[----:B------:R-:W-:Y:S01]  /*9820*/  IMAD R3, R46, R6, RZ ;  /* 0x000000062e037224 */ /* 0x000fe200078e02ff */
[----:B------:R-:W-:Y:S01]  /*9830*/  PRMT R67, R62, 0x8880, RZ ;  /* 0x000088803e437816 */ /* 0x000fe200000000ff */
[-C--:B------:R-:W-:Y:S01]  /*9840*/  IMAD R0, R49, R50.reuse, R0 ;  /* 0x0000003231007224 */ /* 0x080fe200078e0200 */
[----:B------:R-:W-:Y:S01]  /*9850*/  PRMT R64, R63, 0x8880, RZ ;  /* 0x000088803f407816 */ /* 0x000fe200000000ff */
[----:B------:R-:W-:Y:S01]  /*9860*/  IMAD R7, R46, R7, RZ ;  /* 0x000000072e077224 */ /* 0x000fe200078e02ff */
[----:B------:R-:W-:Y:S01]  /*9870*/  SHF.L.U32 R80, R57, 0x8, RZ ;  /* 0x0000000839507819 */ /* 0x000fe200000006ff */
[-C--:B------:R-:W-:Y:S01]  /*9880*/  IMAD R2, R51, R50.reuse, R2 ;  /* 0x0000003233027224 */ /* 0x080fe200078e0202 */
[----:B------:R-:W-:Y:S01]  /*9890*/  SHF.R.S32.HI R51, RZ, 0x18, R81 ;  /* 0x00000018ff337819 */ /* 0x000fe20000011451 */
[----:B------:R-:W-:Y:S01]  /*98a0*/  IMAD R3, R52, R50, R3 ;  /* 0x0000003234037224 */ /* 0x000fe200078e0203 */
[----:B------:R-:W-:Y:S01]  /*98b0*/  SHF.R.S32.HI R52, RZ, 0x18, R72 ;  /* 0x00000018ff347819 */ /* 0x000fe20000011448 */
[----:B------:R-:W-:Y:S01]  /*98c0*/  IMAD.MOV.U32 R49, RZ, RZ, R82 ;  /* 0x000000ffff317224 */ /* 0x000fe200078e0052 */
[----:B------:R-:W-:Y:S01]  /*98d0*/  SHF.R.S32.HI R57, RZ, 0x18, R60 ;  /* 0x00000018ff397819 */ /* 0x000fe2000001143c */
[----:B------:R-:W-:Y:S01]  /*98e0*/  IMAD R8, R46, R8, RZ ;  /* 0x000000082e087224 */ /* 0x000fe200078e02ff */
[----:B------:R-:W-:Y:S01]  /*98f0*/  SHF.L.U32 R74, R58, 0x8, RZ ;  /* 0x000000083a4a7819 */ /* 0x000fe200000006ff */
[----:B------:R-:W-:Y:S01]  /*9900*/  IMAD R7, R53, R50, R7 ;  /* 0x0000003235077224 */ /* 0x000fe200078e0207 */
[----:B------:R-:W-:Y:S01]  /*9910*/  SHF.R.S32.HI R53, RZ, 0x18, R80 ;  /* 0x00000018ff357819 */ /* 0x000fe20000011450 */
[C---:B------:R-:W-:Y:S01]  /*9920*/  IMAD R9, R46.reuse, R9, RZ ;  /* 0x000000092e097224 */ /* 0x040fe200078e02ff */
[----:B------:R-:W-:Y:S01]  /*9930*/  SHF.R.S32.HI R58, RZ, 0x18, R61 ;  /* 0x00000018ff3a7819 */ /* 0x000fe2000001143d */
[C---:B------:R-:W-:Y:S01]  /*9940*/  IMAD R10, R46.reuse, R10, RZ ;  /* 0x0000000a2e0a7224 */ /* 0x040fe200078e02ff */
[----:B------:R-:W-:Y:S01]  /*9950*/  I2IP.S8.S32.SAT R109, R7, R3, RZ ;  /* 0x00000003076d7239 */ /* 0x000fe200000014ff */
[----:B------:R-:W-:Y:S01]  /*9960*/  IMAD R8, R49, R50, R8 ;  /* 0x0000003231087224 */ /* 0x000fe200078e0208 */
[----:B------:R-:W-:Y:S01]  /*9970*/  MOV R49, R79 ;  /* 0x0000004f00317202 */ /* 0x000fe20000000f00 */
[----:B------:R-:W-:Y:S01]  /*9980*/  IMAD R11, R46, R11, RZ ;  /* 0x0000000b2e0b7224 */ /* 0x000fe200078e02ff */
[----:B------:R-:W-:Y:S01]  /*9990*/  I2IP.S8.S32.SAT R112, R2, R0, R109 ;  /* 0x0000000002707239 */ /* 0x000fe2000000146d */
[-C--:B------:R-:W-:Y:S01]  /*99a0*/  IMAD R9, R51, R50.reuse, R9 ;  /* 0x0000003233097224 */ /* 0x080fe200078e0209 */
[----:B------:R-:W-:Y:S01]  /*99b0*/  SHF.R.S32.HI R51, RZ, 0x18, R77 ;  /* 0x00000018ff337819 */ /* 0x000fe2000001144d */
[----:B------:R-:W-:Y:S01]  /*99c0*/  IMAD R10, R53, R50, R10 ;  /* 0x00000032350a7224 */ /* 0x000fe200078e020a */
[----:B------:R-:W-:Y:S01]  /*99d0*/  SHF.L.U32 R71, R59, 0x8, RZ ;  /* 0x000000083b477819 */ /* 0x000fe200000006ff */
[----:B------:R-:W-:Y:S01]  /*99e0*/  IMAD R4, R46, R12, RZ ;  /* 0x0000000c2e047224 */ /* 0x000fe200078e02ff */
[----:B------:R-:W-:Y:S01]  /*99f0*/  SHF.R.S32.HI R59, RZ, 0x18, R62 ;  /* 0x00000018ff3b7819 */ /* 0x000fe2000001143e */
[-C--:B------:R-:W-:Y:S01]  /*9a00*/  IMAD R11, R54, R50.reuse, R11 ;  /* 0x00000032360b7224 */ /* 0x080fe200078e020b */
[----:B------:R-:W-:Y:S01]  /*9a10*/  SHF.R.S32.HI R53, RZ, 0x18, R71 ;  /* 0x00000018ff357819 */ /* 0x000fe20000011447 */
[----:B------:R-:W-:Y:S01]  /*9a20*/  IMAD R5, R46, R13, RZ ;  /* 0x0000000d2e057224 */ /* 0x000fe200078e02ff */
[----:B------:R-:W-:Y:S01]  /*9a30*/  SHF.L.U32 R75, R60, 0x8, RZ ;  /* 0x000000083c4b7819 */ /* 0x000fe200000006ff */
[----:B------:R-:W-:Y:S01]  /*9a40*/  IMAD R4, R49, R50, R4 ;  /* 0x0000003231047224 */ /* 0x000fe200078e0204 */
[----:B------:R-:W-:Y:S01]  /*9a50*/  SHF.R.S32.HI R49, RZ, 0x18, R74 ;  /* 0x00000018ff317819 */ /* 0x000fe2000001144a */
[C---:B------:R-:W-:Y:S01]  /*9a60*/  IMAD R6, R46.reuse, R14, RZ ;  /* 0x0000000e2e067224 */ /* 0x040fe200078e02ff */
[----:B------:R-:W-:Y:S01]  /*9a70*/  I2IP.S8.S32.SAT R113, R11, R10, RZ ;  /* 0x0000000a0b717239 */ /* 0x000fe200000014ff */
[C---:B------:R-:W-:Y:S01]  /*9a80*/  IMAD R15, R46.reuse, R15, RZ ;  /* 0x0000000f2e0f7224 */ /* 0x040fe200078e02ff */
[----:B------:R-:W-:Y:S01]  /*9a90*/  SHF.R.S32.HI R60, RZ, 0x18, R63 ;  /* 0x00000018ff3c7819 */ /* 0x000fe2000001143f */
[----:B------:R-:W-:Y:S01]  /*9aa0*/  IMAD R5, R51, R50, R5 ;  /* 0x0000003233057224 */ /* 0x000fe200078e0205 */
[----:B------:R-:W-:Y:S01]  /*9ab0*/  MOV R51, R73 ;  /* 0x0000004900337202 */ /* 0x000fe20000000f00 */
[C---:B------:R-:W-:Y:S01]  /*9ac0*/  IMAD R12, R46.reuse, R16, RZ ;  /* 0x000000102e0c7224 */ /* 0x040fe200078e02ff */
[----:B------:R-:W-:Y:S01]  /*9ad0*/  I2IP.S8.S32.SAT R113, R9, R8, R113 ;  /* 0x0000000809717239 */ /* 0x000fe20000001471 */
[----:B------:R-:W-:Y:S01]  /*9ae0*/  IMAD R6, R49, R50, R6 ;  /* 0x0000003231067224 */ /* 0x000fe200078e0206 */
[----:B------:R-:W-:Y:S01]  /*9af0*/  MOV R49, R78 ;  /* 0x0000004e00317202 */ /* 0x000fe20000000f00 */
[----:B------:R-:W-:Y:S01]  /*9b00*/  IMAD R13, R46, R17, RZ ;  /* 0x000000112e0d7224 */ /* 0x000fe200078e02ff */
[----:B------:R-:W-:Y:S01]  /*9b10*/  SHF.L.U32 R68, R61, 0x8, RZ ;  /* 0x000000083d447819 */ /* 0x000fe200000006ff */
[----:B------:R-:W-:Y:S01]  /*9b20*/  IMAD R15, R55, R50, R15 ;  /* 0x00000032370f7224 */ /* 0x000fe200078e020f */
[----:B------:R-:W-:Y:S01]  /*9b30*/  SHF.L.U32 R65, R62, 0x8, RZ ;  /* 0x000000083e417819 */ /* 0x000fe200000006ff */
[C---:B------:R-:W-:Y:S01]  /*9b40*/  IMAD R14, R46.reuse, R18, RZ ;  /* 0x000000122e0e7224 */ /* 0x040fe200078e02ff */
[----:B------:R-:W-:Y:S01]  /*9b50*/  SHF.L.U32 R62, R63, 0x10, RZ ;  /* 0x000000103f3e7819 */ /* 0x000fe200000006ff */
[----:B------:R-:W-:Y:S01]  /*9b60*/  IMAD R12, R51, R50, R12 ;  /* 0x00000032330c7224 */ /* 0x000fe200078e020c */
[----:B------:R-:W-:Y:S01]  /*9b70*/  I2IP.S8.S32.SAT R114, R15, R6, RZ ;  /* 0x000000060f727239 */ /* 0x000fe200000014ff */
[----:B------:R-:W-:Y:S01]  /*9b80*/  IMAD R19, R46, R19, RZ ;  /* 0x000000132e137224 */ /* 0x000fe200078e02ff */
[----:B------:R-:W-:Y:S01]  /*9b90*/  SHF.R.S32.HI R51, RZ, 0x18, R76 ;  /* 0x00000018ff337819 */ /* 0x000fe2000001144c */
[----:B------:R-:W-:Y:S01]  /*9ba0*/  IMAD R13, R52, R50, R13 ;  /* 0x00000032340d7224 */ /* 0x000fe200078e020d */
[----:B------:R-:W-:Y:S01]  /*9bb0*/  I2IP.S8.S32.SAT R114, R5, R4, R114 ;  /* 0x0000000405727239 */ /* 0x000fe20000001472 */
[C---:B------:R-:W-:Y:S01]  /*9bc0*/  IMAD R16, R46.reuse, R20, RZ ;  /* 0x000000142e107224 */ /* 0x040fe200078e02ff */
[----:B------:R-:W-:Y:S01]  /*9bd0*/  SHF.R.S32.HI R52, RZ, 0x18, R62 ;  /* 0x00000018ff347819 */ /* 0x000fe2000001143e */
[-C--:B------:R-:W-:Y:S01]  /*9be0*/  IMAD R14, R53, R50.reuse, R14 ;  /* 0x00000032350e7224 */ /* 0x080fe200078e020e */
[----:B------:R-:W-:Y:S01]  /*9bf0*/  SHF.R.S32.HI R53, RZ, 0x18, R75 ;  /* 0x00000018ff357819 */ /* 0x000fe2000001144b */
[----:B------:R-:W-:Y:S01]  /*9c00*/  IMAD R17, R46, R21, RZ ;  /* 0x000000152e117224 */ /* 0x000fe200078e02ff */
[----:B------:R-:W-:Y:S01]  /*9c10*/  SHF.L.U32 R61, R63, 0x8, RZ ;  /* 0x000000083f3d7819 */ /* 0x000fe200000006ff */
[----:B------:R-:W-:Y:S01]  /*9c20*/  IMAD R19, R56, R50, R19 ;  /* 0x0000003238137224 */ /* 0x000fe200078e0213 */
[----:B------:R-:W-:Y:S01]  /*9c30*/  IADD3 R44, PT, PT, R44, 0x1, RZ ;  /* 0x000000012c2c7810 */ /* 0x000fe20007ffe0ff */
[C---:B------:R-:W-:Y:S02]  /*9c40*/  IMAD R18, R46.reuse, R22, RZ ;  /* 0x000000162e127224 */ /* 0x040fe400078e02ff */
[----:B------:R-:W-:Y:S01]  /*9c50*/  IMAD R16, R49, R50, R16 ;  /* 0x0000003231107224 */ /* 0x000fe200078e0210 */
[----:B------:R-:W-:Y:S01]  /*9c60*/  I2IP.S8.S32.SAT R115, R19, R14, RZ ;  /* 0x0000000e13737239 */ /* 0x000fe200000014ff */
[C---:B------:R-:W-:Y:S02]  /*9c70*/  IMAD R23, R46.reuse, R23, RZ ;  /* 0x000000172e177224 */ /* 0x040fe400078e02ff */
[----:B------:R-:W-:Y:S01]  /*9c80*/  IMAD R17, R51, R50, R17 ;  /* 0x0000003233117224 */ /* 0x000fe200078e0211 */
[----:B------:R-:W-:Y:S01]  /*9c90*/  I2IP.S8.S32.SAT R115, R13, R12, R115 ;  /* 0x0000000c0d737239 */ /* 0x000fe20000001473 */
[C---:B------:R-:W-:Y:S01]  /*9ca0*/  IMAD R20, R46.reuse, R24, RZ ;  /* 0x000000182e147224 */ /* 0x040fe200078e02ff */
[----:B------:R-:W-:Y:S01]  /*9cb0*/  SHF.R.S32.HI R51, RZ, 0x18, R69 ;  /* 0x00000018ff337819 */ /* 0x000fe20000011445 */
[-C--:B------:R-:W-:Y:S01]  /*9cc0*/  IMAD R18, R53, R50.reuse, R18 ;  /* 0x0000003235127224 */ /* 0x080fe200078e0212 */
[----:B------:R-:W-:Y:S01]  /*9cd0*/  SHF.R.S32.HI R53, RZ, 0x18, R68 ;  /* 0x00000018ff357819 */ /* 0x000fe20000011444 */
[----:B------:R-:W-:Y:S01]  /*9ce0*/  IMAD.MOV.U32 R49, RZ, RZ, R70 ;  /* 0x000000ffff317224 */ /* 0x000fe200078e0046 */
[----:B------:R2:W-:Y:S01]  /*9cf0*/  STS.128 [R95+UR49+0x5300], R112 ;  /* 0x005300705f007988 */ /* 0x0005e20008000c31 */
[C---:B------:R-:W-:Y:S02]  /*9d00*/  IMAD R21, R46.reuse, R25, RZ ;  /* 0x000000192e157224 */ /* 0x040fe400078e02ff */
[----:B------:R-:W-:Y:S02]  /*9d10*/  IMAD R23, R57, R50, R23 ;  /* 0x0000003239177224 */ /* 0x000fe400078e0217 */
[C---:B------:R-:W-:Y:S02]  /*9d20*/  IMAD R22, R46.reuse, R26, RZ ;  /* 0x0000001a2e167224 */ /* 0x040fe400078e02ff */
[----:B------:R-:W-:Y:S01]  /*9d30*/  IMAD R20, R49, R50, R20 ;  /* 0x0000003231147224 */ /* 0x000fe200078e0214 */
[----:B------:R-:W-:Y:S01]  /*9d40*/  I2IP.S8.S32.SAT R116, R23, R18, RZ ;  /* 0x0000001217747239 */ /* 0x000fe200000014ff */
[C---:B------:R-:W-:Y:S01]  /*9d50*/  IMAD R27, R46.reuse, R27, RZ ;  /* 0x0000001b2e1b7224 */ /* 0x040fe200078e02ff */
[----:B------:R-:W-:Y:S01]  /*9d60*/  MOV R49, R67 ;  /* 0x0000004300317202 */ /* 0x000fe20000000f00 */
[----:B------:R-:W-:Y:S01]  /*9d70*/  IMAD R21, R51, R50, R21 ;  /* 0x0000003233157224 */ /* 0x000fe200078e0215 */
[----:B------:R-:W-:Y:S01]  /*9d80*/  I2IP.S8.S32.SAT R116, R17, R16, R116 ;  /* 0x0000001011747239 */ /* 0x000fe20000001474 */
[----:B------:R-:W-:Y:S01]  /*9d90*/  IMAD R24, R46, R28, RZ ;  /* 0x0000001c2e187224 */ /* 0x000fe200078e02ff */
[----:B------:R-:W-:Y:S01]  /*9da0*/  SHF.R.S32.HI R51, RZ, 0x18, R66 ;  /* 0x00000018ff337819 */ /* 0x000fe20000011442 */
[-C--:B------:R-:W-:Y:S01]  /*9db0*/  IMAD R22, R53, R50.reuse, R22 ;  /* 0x0000003235167224 */ /* 0x080fe200078e0216 */
[----:B------:R-:W-:Y:S01]  /*9dc0*/  SHF.R.S32.HI R53, RZ, 0x18, R61 ;  /* 0x00000018ff357819 */ /* 0x000fe2000001143d */
[-C--:B------:R-:W-:Y:S02]  /*9dd0*/  IMAD R27, R58, R50.reuse, R27 ;  /* 0x000000323a1b7224 */ /* 0x080fe400078e021b */
[C---:B------:R-:W-:Y:S02]  /*9de0*/  IMAD R25, R46.reuse, R29, RZ ;  /* 0x0000001d2e197224 */ /* 0x040fe400078e02ff */
[----:B------:R-:W-:Y:S01]  /*9df0*/  IMAD R24, R49, R50, R24 ;  /* 0x0000003231187224 */ /* 0x000fe200078e0218 */
[----:B------:R-:W-:Y:S01]  /*9e00*/  SHF.R.S32.HI R49, RZ, 0x18, R65 ;  /* 0x00000018ff317819 */ /* 0x000fe20000011441 */
[C---:B------:R-:W-:Y:S01]  /*9e10*/  IMAD R26, R46.reuse, R30, RZ ;  /* 0x0000001e2e1a7224 */ /* 0x040fe200078e02ff */
[----:B------:R-:W-:Y:S01]  /*9e20*/  I2IP.S8.S32.SAT R117, R27, R22, RZ ;  /* 0x000000161b757239 */ /* 0x000fe200000014ff */
[C---:B------:R-:W-:Y:S02]  /*9e30*/  IMAD R31, R46.reuse, R31, RZ ;  /* 0x0000001f2e1f7224 */ /* 0x040fe400078e02ff */
[----:B------:R-:W-:Y:S01]  /*9e40*/  IMAD R25, R51, R50, R25 ;  /* 0x0000003233197224 */ /* 0x000fe200078e0219 */
[----:B------:R-:W-:Y:S01]  /*9e50*/  MOV R51, R64 ;  /* 0x0000004000337202 */ /* 0x000fe20000000f00 */
[C---:B------:R-:W-:Y:S01]  /*9e60*/  IMAD R28, R46.reuse, R32, RZ ;  /* 0x000000202e1c7224 */ /* 0x040fe200078e02ff */
[----:B------:R-:W-:Y:S01]  /*9e70*/  I2IP.S8.S32.SAT R117, R21, R20, R117 ;  /* 0x0000001415757239 */ /* 0x000fe20000001475 */
[-C--:B------:R-:W-:Y:S02]  /*9e80*/  IMAD R26, R49, R50.reuse, R26 ;  /* 0x00000032311a7224 */ /* 0x080fe400078e021a */
[C---:B------:R-:W-:Y:S02]  /*9e90*/  IMAD R29, R46.reuse, R33, RZ ;  /* 0x000000212e1d7224 */ /* 0x040fe400078e02ff */
[-C--:B------:R-:W-:Y:S02]  /*9ea0*/  IMAD R31, R59, R50.reuse, R31 ;  /* 0x000000323b1f7224 */ /* 0x080fe400078e021f */
[----:B------:R-:W-:Y:S02]  /*9eb0*/  IMAD R28, R51, R50, R28 ;  /* 0x00000032331c7224 */ /* 0x000fe400078e021c */
[----:B------:R-:W-:Y:S01]  /*9ec0*/  IMAD R30, R46, R34, RZ ;  /* 0x000000222e1e7224 */ /* 0x000fe200078e02ff */
[----:B------:R-:W-:Y:S01]  /*9ed0*/  I2IP.S8.S32.SAT R109, R31, R26, RZ ;  /* 0x0000001a1f6d7239 */ /* 0x000fe200000014ff */
[----:B------:R-:W-:Y:S02]  /*9ee0*/  IMAD R29, R52, R50, R29 ;  /* 0x00000032341d7224 */ /* 0x000fe400078e021d */
[----:B------:R-:W-:Y:S01]  /*9ef0*/  IMAD R35, R46, R35, RZ ;  /* 0x000000232e237224 */ /* 0x000fe200078e02ff */
[----:B------:R-:W-:Y:S01]  /*9f00*/  I2IP.S8.S32.SAT R118, R25, R24, R109 ;  /* 0x0000001819767239 */ /* 0x000fe2000000146d */
[-C--:B------:R-:W-:Y:S02]  /*9f10*/  IMAD R30, R53, R50.reuse, R30 ;  /* 0x00000032351e7224 */ /* 0x080fe400078e021e */
        /* <DEDUP_REMOVED lines=9> */
[----:B-1----:R-:W1:Y:S02]  /*9fb0*/  FENCE.VIEW.ASYNC.S ;  /* 0x00000000000073c6 */ /* 0x002e640000000000 */
[----:B-1----:R-:W-:Y:S06]  /*9fc0*/  BAR.SYNC.DEFER_BLOCKING 0x1, 0x80 ;  /* 0x0042000000007b1d */ /* 0x002fec0000010000 */
        /* <DEDUP_REMOVED lines=14> */
[----:B-1----:R-:W-:Y:S04]  /*a0b0*/  DEPBAR.LE SB0, 0x1 ;  /* 0x000080400000791a */ /* 0x002fe80000000000 */
.L_x_154:
[----:B------:R-:W-:Y:S05]  /*a0c0*/  BSYNC.RECONVERGENT B0 ;  /* 0x0000000000007941 */ /* 0x000fea0003800200 */
.L_x_153:
[----:B------:R-:W-:Y:S01]  /*a0d0*/  BAR.SYNC.DEFER_BLOCKING 0x1, 0x80 ;  /* 0x0042000000007b1d */ /* 0x000fe20000010000 */
[----:B------:R-:W-:Y:S01]  /*a0e0*/  ISETP.NE.AND P2, PT, R105, RZ, PT ;  /* 0x000000ff6900720c */ /* 0x000fe20003f45270 */
[----:B------:R-:W-:Y:S01]  /*a0f0*/  IMAD.IADD R20, R43, 0x1, R83 ;  /* 0x000000012b147824 */ /* 0x000fe200078e0253 */
[----:B------:R-:W-:Y:S01]  /*a100*/  ISETP.NE.AND P0, PT, R107, 0x2, PT ;  /* 0x000000026b00780c */ /* 0x000fe20003f05270 */
[----:B------:R-:W-:Y:S01]  /*a110*/  IMAD.IADD R21, R45, 0x1, R90 ;  /* 0x000000012d157824 */ /* 0x000fe200078e025a */
[----:B------:R-:W-:Y:S02]  /*a120*/  ISETP.NE.AND P1, PT, R44, 0x4, PT ;  /* 0x000000042c00780c */ /* 0x000fe40003f25270 */
[----:B------:R-:W-:Y:S02]  /*a130*/  SEL R0, RZ, 0x1, P0 ;  /* 0x00000001ff007807 */ /* 0x000fe40000000000 */
[----:B------:R-:W-:Y:S02]  /*a140*/  SEL R3, RZ, 0x1, P1 ;  /* 0x00000001ff037807 */ /* 0x000fe40000800000 */
[----:B------:R-:W-:Y:S02]  /*a150*/  LOP3.LUT R101, R101, R0, RZ, 0x3c, !PT ;  /* 0x0000000065657212 */ /* 0x000fe400078e3cff */
[----:B------:R-:W-:Y:S02]  /*a160*/  LOP3.LUT R102, R102, R3, RZ, 0x3c, !PT ;  /* 0x0000000366667212 */ /* 0x000fe400078e3cff */
[----:B------:R-:W-:Y:S02]  /*a170*/  @P2 R2UR UR36, R98 ;  /* 0x00000000622422ca */ /* 0x000fe400000e0000 */
[----:B------:R-:W-:Y:S02]  /*a180*/  SEL R107, R107, RZ, P0 ;  /* 0x000000ff6b6b7207 */ /* 0x000fe40000000000 */
[----:B------:R-:W-:Y:S01]  /*a190*/  SEL R44, R44, RZ, P1 ;  /* 0x000000ff2c2c7207 */ /* 0x000fe20000800000 */
[----:B------:R-:W-:Y:S10]  /*a1a0*/  @P2 BRA `(.L_x_155) ;  /* 0xffffffb800f02947 */ /* 0x000ff4000383ffff */
[----:B------:R-:W-:Y:S05]  /*a1b0*/  EXIT ;  /* 0x000000000000794d */ /* 0x000fea0003800000 */
.L_x_25:
[----:B--2---:R2:W4:Y:S02]  /*a1c0*/  SYNCS.PHASECHK.TRANS64.TRYWAIT P0, [R3+URZ+0x1c0], R2 ;  /* 0x0001c002030075a7 */ /* 0x00452400080011ff */
[----:B----4-:R-:W-:Y:S05]  /*a1d0*/  @!P0 NANOSLEEP.SYNCS 0x989680 ;  /* 0x009896800000895d */ /* 0x010fea0003900000 */
[----:B------:R-:W4:Y:S02]  /*a1e0*/  @!P0 SYNCS.PHASECHK.TRANS64 P0, [R3+URZ+0x1c0], R2 ;  /* 0x0001c002030085a7 */ /* 0x000f2400080010ff */
[----:B----4-:R-:W-:Y:S05]  /*a1f0*/  @!P0 BRA `(.L_x_25) ;  /* 0xfffffffc00f08947 */ /* 0x010fea000383ffff */
[----:B------:R-:W-:Y:S05]  /*a200*/  BRA `(.L_x_156) ;  /* 0xffffff7400ec7947 */ /* 0x000fea000383ffff */
.L_x_28:
[----:B-1----:R-:W-:-:S07]  /*a210*/  MOV R2, UR33 ;  /* 0x0000002100027c02 */ /* 0x002fce0008000f00 */
.L_x_157:
[----:B-1----:R1:W2:Y:S02]  /*a220*/  SYNCS.PHASECHK.TRANS64.TRYWAIT P0, [R2+URZ+0x80], R5 ;  /* 0x00008005020075a7 */ /* 0x0022a400080011ff */
[----:B--2---:R-:W-:Y:S05]  /*a230*/  @!P0 NANOSLEEP.SYNCS 0x989680 ;  /* 0x009896800000895d */ /* 0x004fea0003900000 */
[----:B------:R-:W2:Y:S02]  /*a240*/  @!P0 SYNCS.PHASECHK.TRANS64 P0, [R2+URZ+0x80], R5 ;  /* 0x00008005020085a7 */ /* 0x000ea400080010ff */
[----:B--2---:R-:W-:Y:S05]  /*a250*/  @!P0 BRA `(.L_x_157) ;  /* 0xfffffffc00f08947 */ /* 0x004fea000383ffff */
[----:B------:R-:W-:Y:S05]  /*a260*/  BRA `(.L_x_27) ;  /* 0xffffff7800547947 */ /* 0x000fea000383ffff */
.L_x_35:
[----:B-1----:R-:W-:-:S07]  /*a270*/  MOV R2, UR17 ;  /* 0x0000001100027c02 */ /* 0x002fce0008000f00 */
.L_x_158:
[----:B-1----:R1:W2:Y:S02]  /*a280*/  SYNCS.PHASECHK.TRANS64.TRYWAIT P0, [R2+URZ+0x80], R5 ;  /* 0x00008005020075a7 */ /* 0x0022a400080011ff */
[----:B--2---:R-:W-:Y:S05]  /*a290*/  @!P0 NANOSLEEP.SYNCS 0x989680 ;  /* 0x009896800000895d */ /* 0x004fea0003900000 */
[----:B------:R-:W2:Y:S02]  /*a2a0*/  @!P0 SYNCS.PHASECHK.TRANS64 P0, [R2+URZ+0x80], R5 ;  /* 0x00008005020085a7 */ /* 0x000ea400080010ff */
[----:B--2---:R-:W-:Y:S05]  /*a2b0*/  @!P0 BRA `(.L_x_158) ;  /* 0xfffffffc00f08947 */ /* 0x004fea000383ffff */
[----:B------:R-:W-:Y:S05]  /*a2c0*/  BRA `(.L_x_34) ;  /* 0xffffff7c00107947 */ /* 0x000fea000383ffff */
.L_x_40:
[----:B-1----:R1:W2:Y:S02]  /*a2d0*/  SYNCS.PHASECHK.TRANS64.TRYWAIT P0, [R2+URZ+0x150], R3 ;  /* 0x00015003020075a7 */ /* 0x0022a400080011ff */
[----:B--2---:R-:W-:Y:S05]  /*a2e0*/  @!P0 NANOSLEEP.SYNCS 0x989680 ;  /* 0x009896800000895d */ /* 0x004fea0003900000 */
[----:B------:R-:W2:Y:S02]  /*a2f0*/  @!P0 SYNCS.PHASECHK.TRANS64 P0, [R2+URZ+0x150], R3 ;  /* 0x00015003020085a7 */ /* 0x000ea400080010ff */
[----:B--2---:R-:W-:Y:S05]  /*a300*/  @!P0 BRA `(.L_x_40) ;  /* 0xfffffffc00f08947 */ /* 0x004fea000383ffff */
[----:B------:R-:W-:Y:S05]  /*a310*/  BRA `(.L_x_159) ;  /* 0xffffff7c00b47947 */ /* 0x000fea000383ffff */
.L_x_44:
[----:B---3--:R-:W-:-:S07]  /*a320*/  MOV R0, UR4 ;  /* 0x0000000400007c02 */ /* 0x008fce0008000f00 */
.L_x_160:
[----:B-1----:R1:W2:Y:S02]  /*a330*/  SYNCS.PHASECHK.TRANS64.TRYWAIT P0, [R0+URZ], R3 ;  /* 0x00000003000075a7 */ /* 0x0022a400080011ff */
[----:B--2---:R-:W-:Y:S05]  /*a340*/  @!P0 NANOSLEEP.SYNCS 0x989680 ;  /* 0x009896800000895d */ /* 0x004fea0003900000 */
[----:B------:R-:W2:Y:S02]  /*a350*/  @!P0 SYNCS.PHASECHK.TRANS64 P0, [R0+URZ], R3 ;  /* 0x00000003000085a7 */ /* 0x000ea400080010ff */
[----:B--2---:R-:W-:Y:S05]  /*a360*/  @!P0 BRA `(.L_x_160) ;  /* 0xfffffffc00f08947 */ /* 0x004fea000383ffff */
[----:B------:R-:W-:Y:S05]  /*a370*/  BRA `(.L_x_161) ;  /* 0xffffff8400247947 */ /* 0x000fea000383ffff */
.L_x_45:
[----:B---3--:R-:W-:-:S07]  /*a380*/  MOV R0, UR4 ;  /* 0x0000000400007c02 */ /* 0x008fce0008000f00 */
.L_x_162:
[----:B-1----:R1:W2:Y:S02]  /*a390*/  SYNCS.PHASECHK.TRANS64.TRYWAIT P0, [R0+URZ], R3 ;  /* 0x00000003000075a7 */ /* 0x0022a400080011ff */
[----:B--2---:R-:W-:Y:S05]  /*a3a0*/  @!P0 NANOSLEEP.SYNCS 0x989680 ;  /* 0x009896800000895d */ /* 0x004fea0003900000 */
[----:B------:R-:W2:Y:S02]  /*a3b0*/  @!P0 SYNCS.PHASECHK.TRANS64 P0, [R0+URZ], R3 ;  /* 0x00000003000085a7 */ /* 0x000ea400080010ff */
[----:B--2---:R-:W-:Y:S05]  /*a3c0*/  @!P0 BRA `(.L_x_162) ;  /* 0xfffffffc00f08947 */ /* 0x004fea000383ffff */
[----:B------:R-:W-:Y:S05]  /*a3d0*/  BRA `(.L_x_163) ;  /* 0xffffff8400307947 */ /* 0x000fea000383ffff */
.L_x_46:
[----:B---3--:R-:W-:-:S07]  /*a3e0*/  MOV R0, UR4 ;  /* 0x0000000400007c02 */ /* 0x008fce0008000f00 */
.L_x_164:
[----:B-1----:R1:W2:Y:S02]  /*a3f0*/  SYNCS.PHASECHK.TRANS64.TRYWAIT P0, [R0+URZ], R3 ;  /* 0x00000003000075a7 */ /* 0x0022a400080011ff */
[----:B--2---:R-:W-:Y:S05]  /*a400*/  @!P0 NANOSLEEP.SYNCS 0x989680 ;  /* 0x009896800000895d */ /* 0x004fea0003900000 */
[----:B------:R-:W2:Y:S02]  /*a410*/  @!P0 SYNCS.PHASECHK.TRANS64 P0, [R0+URZ], R3 ;  /* 0x00000003000085a7 */ /* 0x000ea400080010ff */
[----:B--2---:R-:W-:Y:S05]  /*a420*/  @!P0 BRA `(.L_x_164) ;  /* 0xfffffffc00f08947 */ /* 0x004fea000383ffff */
[----:B------:R-:W-:Y:S05]  /*a430*/  BRA `(.L_x_165) ;  /* 0xffffff84003c7947 */ /* 0x000fea000383ffff */
.L_x_47:
[----:B---3--:R-:W-:-:S07]  /*a440*/  MOV R0, UR4 ;  /* 0x0000000400007c02 */ /* 0x008fce0008000f00 */
.L_x_166:
[----:B-1----:R1:W2:Y:S02]  /*a450*/  SYNCS.PHASECHK.TRANS64.TRYWAIT P0, [R0+URZ], R3 ;  /* 0x00000003000075a7 */ /* 0x0022a400080011ff */
[----:B--2---:R-:W-:Y:S05]  /*a460*/  @!P0 NANOSLEEP.SYNCS 0x989680 ;  /* 0x009896800000895d */ /* 0x004fea0003900000 */
[----:B------:R-:W2:Y:S02]  /*a470*/  @!P0 SYNCS.PHASECHK.TRANS64 P0, [R0+URZ], R3 ;  /* 0x00000003000085a7 */ /* 0x000ea400080010ff */
[----:B--2---:R-:W-:Y:S05]  /*a480*/  @!P0 BRA `(.L_x_166) ;  /* 0xfffffffc00f08947 */ /* 0x004fea000383ffff */
[----:B------:R-:W-:Y:S05]  /*a490*/  BRA `(.L_x_167) ;  /* 0xffffff8400487947 */ /* 0x000fea000383ffff */
.L_x_48:
[----:B---3--:R-:W-:-:S07]  /*a4a0*/  MOV R0, UR4 ;  /* 0x0000000400007c02 */ /* 0x008fce0008000f00 */
.L_x_168:
[----:B-1----:R1:W2:Y:S02]  /*a4b0*/  SYNCS.PHASECHK.TRANS64.TRYWAIT P0, [R0+URZ], R3 ;  /* 0x00000003000075a7 */ /* 0x0022a400080011ff */
[----:B--2---:R-:W-:Y:S05]  /*a4c0*/  @!P0 NANOSLEEP.SYNCS 0x989680 ;  /* 0x009896800000895d */ /* 0x004fea0003900000 */
[----:B------:R-:W2:Y:S02]  /*a4d0*/  @!P0 SYNCS.PHASECHK.TRANS64 P0, [R0+URZ], R3 ;  /* 0x00000003000085a7 */ /* 0x000ea400080010ff */
[----:B--2---:R-:W-:Y:S05]  /*a4e0*/  @!P0 BRA `(.L_x_168) ;  /* 0xfffffffc00f08947 */ /* 0x004fea000383ffff */
[----:B------:R-:W-:Y:S05]  /*a4f0*/  BRA `(.L_x_169) ;  /* 0xffffff8400547947 */ /* 0x000fea000383ffff */
.L_x_49:
[----:B---3--:R-:W-:-:S07]  /*a500*/  MOV R0, UR4 ;  /* 0x0000000400007c02 */ /* 0x008fce0008000f00 */
.L_x_170:
[----:B-1----:R1:W2:Y:S02]  /*a510*/  SYNCS.PHASECHK.TRANS64.TRYWAIT P0, [R0+URZ], R3 ;  /* 0x00000003000075a7 */ /* 0x0022a400080011ff */
[----:B--2---:R-:W-:Y:S05]  /*a520*/  @!P0 NANOSLEEP.SYNCS 0x989680 ;  /* 0x009896800000895d */ /* 0x004fea0003900000 */
[----:B------:R-:W2:Y:S02]  /*a530*/  @!P0 SYNCS.PHASECHK.TRANS64 P0, [R0+URZ], R3 ;  /* 0x00000003000085a7 */ /* 0x000ea400080010ff */
[----:B--2---:R-:W-:Y:S05]  /*a540*/  @!P0 BRA `(.L_x_170) ;  /* 0xfffffffc00f08947 */ /* 0x004fea000383ffff */
[----:B------:R-:W-:Y:S05]  /*a550*/  BRA `(.L_x_171) ;  /* 0xffffff8400607947 */ /* 0x000fea000383ffff */
.L_x_50:
[----:B---3--:R-:W-:-:S07]  /*a560*/  MOV R0, UR4 ;  /* 0x0000000400007c02 */ /* 0x008fce0008000f00 */
.L_x_172:
[----:B-1----:R1:W2:Y:S02]  /*a570*/  SYNCS.PHASECHK.TRANS64.TRYWAIT P0, [R0+URZ], R3 ;  /* 0x00000003000075a7 */ /* 0x0022a400080011ff */
[----:B--2---:R-:W-:Y:S05]  /*a580*/  @!P0 NANOSLEEP.SYNCS 0x989680 ;  /* 0x009896800000895d */ /* 0x004fea0003900000 */
[----:B------:R-:W2:Y:S02]  /*a590*/  @!P0 SYNCS.PHASECHK.TRANS64 P0, [R0+URZ], R3 ;  /* 0x00000003000085a7 */ /* 0x000ea400080010ff */
[----:B--2---:R-:W-:Y:S05]  /*a5a0*/  @!P0 BRA `(.L_x_172) ;  /* 0xfffffffc00f08947 */ /* 0x004fea000383ffff */
[----:B------:R-:W-:Y:S05]  /*a5b0*/  BRA `(.L_x_173) ;  /* 0xffffff84006c7947 */ /* 0x000fea000383ffff */
.L_x_51:
[----:B---3--:R-:W-:-:S07]  /*a5c0*/  MOV R0, UR4 ;  /* 0x0000000400007c02 */ /* 0x008fce0008000f00 */
.L_x_174:
[----:B-1----:R1:W2:Y:S02]  /*a5d0*/  SYNCS.PHASECHK.TRANS64.TRYWAIT P0, [R0+URZ], R3 ;  /* 0x00000003000075a7 */ /* 0x0022a400080011ff */
[----:B--2---:R-:W-:Y:S05]  /*a5e0*/  @!P0 NANOSLEEP.SYNCS 0x989680 ;  /* 0x009896800000895d */ /* 0x004fea0003900000 */
[----:B------:R-:W2:Y:S02]  /*a5f0*/  @!P0 SYNCS.PHASECHK.TRANS64 P0, [R0+URZ], R3 ;  /* 0x00000003000085a7 */ /* 0x000ea400080010ff */
[----:B--2---:R-:W-:Y:S05]  /*a600*/  @!P0 BRA `(.L_x_174) ;  /* 0xfffffffc00f08947 */ /* 0x004fea000383ffff */
[----:B------:R-:W-:Y:S05]  /*a610*/  BRA `(.L_x_175) ;  /* 0xffffff8400787947 */ /* 0x000fea000383ffff */
.L_x_52:
[----:B---3--:R-:W-:-:S07]  /*a620*/  MOV R0, UR4 ;  /* 0x0000000400007c02 */ /* 0x008fce0008000f00 */
.L_x_176:
[----:B-1----:R1:W2:Y:S02]  /*a630*/  SYNCS.PHASECHK.TRANS64.TRYWAIT P0, [R0+URZ], R3 ;  /* 0x00000003000075a7 */ /* 0x0022a400080011ff */
[----:B--2---:R-:W-:Y:S05]  /*a640*/  @!P0 NANOSLEEP.SYNCS 0x989680 ;  /* 0x009896800000895d */ /* 0x004fea0003900000 */
[----:B------:R-:W2:Y:S02]  /*a650*/  @!P0 SYNCS.PHASECHK.TRANS64 P0, [R0+URZ], R3 ;  /* 0x00000003000085a7 */ /* 0x000ea400080010ff */
[----:B--2---:R-:W-:Y:S05]  /*a660*/  @!P0 BRA `(.L_x_176) ;  /* 0xfffffffc00f08947 */ /* 0x004fea000383ffff */
[----:B------:R-:W-:Y:S05]  /*a670*/  BRA `(.L_x_177) ;  /* 0xffffff8400847947 */ /* 0x000fea000383ffff */
.L_x_53:
[----:B---3--:R-:W-:-:S07]  /*a680*/  MOV R0, UR4 ;  /* 0x0000000400007c02 */ /* 0x008fce0008000f00 */
.L_x_178:
[----:B-1----:R1:W2:Y:S02]  /*a690*/  SYNCS.PHASECHK.TRANS64.TRYWAIT P0, [R0+URZ], R3 ;  /* 0x00000003000075a7 */ /* 0x0022a400080011ff */
[----:B--2---:R-:W-:Y:S05]  /*a6a0*/  @!P0 NANOSLEEP.SYNCS 0x989680 ;  /* 0x009896800000895d */ /* 0x004fea0003900000 */
[----:B------:R-:W2:Y:S02]  /*a6b0*/  @!P0 SYNCS.PHASECHK.TRANS64 P0, [R0+URZ], R3 ;  /* 0x00000003000085a7 */ /* 0x000ea400080010ff */
[----:B--2---:R-:W-:Y:S05]  /*a6c0*/  @!P0 BRA `(.L_x_178) ;  /* 0xfffffffc00f08947 */ /* 0x004fea000383ffff */
[----:B------:R-:W-:Y:S05]  /*a6d0*/  BRA `(.L_x_179) ;  /* 0xffffff8400907947 */ /* 0x000fea000383ffff */
.L_x_54:
[----:B---3--:R-:W-:-:S07]  /*a6e0*/  MOV R0, UR4 ;  /* 0x0000000400007c02 */ /* 0x008fce0008000f00 */
.L_x_180:
[----:B-1----:R1:W2:Y:S02]  /*a6f0*/  SYNCS.PHASECHK.TRANS64.TRYWAIT P0, [R0+URZ], R3 ;  /* 0x00000003000075a7 */ /* 0x0022a400080011ff */
[----:B--2---:R-:W-:Y:S05]  /*a700*/  @!P0 NANOSLEEP.SYNCS 0x989680 ;  /* 0x009896800000895d */ /* 0x004fea0003900000 */
[----:B------:R-:W2:Y:S02]  /*a710*/  @!P0 SYNCS.PHASECHK.TRANS64 P0, [R0+URZ], R3 ;  /* 0x00000003000085a7 */ /* 0x000ea400080010ff */
[----:B--2---:R-:W-:Y:S05]  /*a720*/  @!P0 BRA `(.L_x_180) ;  /* 0xfffffffc00f08947 */ /* 0x004fea000383ffff */
[----:B------:R-:W-:Y:S05]  /*a730*/  BRA `(.L_x_181) ;  /* 0xffffff84009c7947 */ /* 0x000fea000383ffff */
.L_x_55:
[----:B---3--:R-:W-:-:S07]  /*a740*/  MOV R0, UR4 ;  /* 0x0000000400007c02 */ /* 0x008fce0008000f00 */
.L_x_182:
[----:B-1----:R1:W2:Y:S02]  /*a750*/  SYNCS.PHASECHK.TRANS64.TRYWAIT P0, [R0+URZ], R3 ;  /* 0x00000003000075a7 */ /* 0x0022a400080011ff */
[----:B--2---:R-:W-:Y:S05]  /*a760*/  @!P0 NANOSLEEP.SYNCS 0x989680 ;  /* 0x009896800000895d */ /* 0x004fea0003900000 */
[----:B------:R-:W2:Y:S02]  /*a770*/  @!P0 SYNCS.PHASECHK.TRANS64 P0, [R0+URZ], R3 ;  /* 0x00000003000085a7 */ /* 0x000ea400080010ff */
[----:B--2---:R-:W-:Y:S05]  /*a780*/  @!P0 BRA `(.L_x_182) ;  /* 0xfffffffc00f08947 */ /* 0x004fea000383ffff */
[----:B------:R-:W-:Y:S05]  /*a790*/  BRA `(.L_x_183) ;  /* 0xffffff8400a87947 */ /* 0x000fea000383ffff */
.L_x_56:
[----:B---3--:R-:W-:-:S07]  /*a7a0*/  MOV R0, UR4 ;  /* 0x0000000400007c02 */ /* 0x008fce0008000f00 */
.L_x_184:
[----:B-1----:R1:W2:Y:S02]  /*a7b0*/  SYNCS.PHASECHK.TRANS64.TRYWAIT P0, [R0+URZ], R3 ;  /* 0x00000003000075a7 */ /* 0x0022a400080011ff */
[----:B--2---:R-:W-:Y:S05]  /*a7c0*/  @!P0 NANOSLEEP.SYNCS 0x989680 ;  /* 0x009896800000895d */ /* 0x004fea0003900000 */
[----:B------:R-:W2:Y:S02]  /*a7d0*/  @!P0 SYNCS.PHASECHK.TRANS64 P0, [R0+URZ], R3 ;  /* 0x00000003000085a7 */ /* 0x000ea400080010ff */
[----:B--2---:R-:W-:Y:S05]  /*a7e0*/  @!P0 BRA `(.L_x_184) ;  /* 0xfffffffc00f08947 */ /* 0x004fea000383ffff */
[----:B------:R-:W-:Y:S05]  /*a7f0*/  BRA `(.L_x_185) ;  /* 0xffffff8400b47947 */ /* 0x000fea000383ffff */
.L_x_57:
[----:B---3--:R-:W-:-:S07]  /*a800*/  MOV R0, UR4 ;  /* 0x0000000400007c02 */ /* 0x008fce0008000f00 */
.L_x_186:
[----:B-1----:R1:W2:Y:S02]  /*a810*/  SYNCS.PHASECHK.TRANS64.TRYWAIT P0, [R0+URZ], R3 ;  /* 0x00000003000075a7 */ /* 0x0022a400080011ff */
[----:B--2---:R-:W-:Y:S05]  /*a820*/  @!P0 NANOSLEEP.SYNCS 0x989680 ;  /* 0x009896800000895d */ /* 0x004fea0003900000 */
[----:B------:R-:W2:Y:S02]  /*a830*/  @!P0 SYNCS.PHASECHK.TRANS64 P0, [R0+URZ], R3 ;  /* 0x00000003000085a7 */ /* 0x000ea400080010ff */
[----:B--2---:R-:W-:Y:S05]  /*a840*/  @!P0 BRA `(.L_x_186) ;  /* 0xfffffffc00f08947 */ /* 0x004fea000383ffff */
[----:B------:R-:W-:Y:S05]  /*a850*/  BRA `(.L_x_187) ;  /* 0xffffff8400c07947 */ /* 0x000fea000383ffff */
.L_x_58:
[----:B---3--:R-:W-:-:S07]  /*a860*/  MOV R0, UR4 ;  /* 0x0000000400007c02 */ /* 0x008fce0008000f00 */
.L_x_188:
[----:B-1----:R1:W2:Y:S02]  /*a870*/  SYNCS.PHASECHK.TRANS64.TRYWAIT P0, [R0+URZ], R3 ;  /* 0x00000003000075a7 */ /* 0x0022a400080011ff */
[----:B--2---:R-:W-:Y:S05]  /*a880*/  @!P0 NANOSLEEP.SYNCS 0x989680 ;  /* 0x009896800000895d */ /* 0x004fea0003900000 */
[----:B------:R-:W2:Y:S02]  /*a890*/  @!P0 SYNCS.PHASECHK.TRANS64 P0, [R0+URZ], R3 ;  /* 0x00000003000085a7 */ /* 0x000ea400080010ff */
[----:B--2---:R-:W-:Y:S05]  /*a8a0*/  @!P0 BRA `(.L_x_188) ;  /* 0xfffffffc00f08947 */ /* 0x004fea000383ffff */
[----:B------:R-:W-:Y:S05]  /*a8b0*/  BRA `(.L_x_189) ;  /* 0xffffff8400cc7947 */ /* 0x000fea000383ffff */
.L_x_61:
[----:B-1----:R1:W2:Y:S02]  /*a8c0*/  SYNCS.PHASECHK.TRANS64.TRYWAIT P0, [R0+URZ+0x1b0], R5 ;  /* 0x0001b005000075a7 */ /* 0x0022a400080011ff */
[----:B--2---:R-:W-:Y:S05]  /*a8d0*/  @!P0 NANOSLEEP.SYNCS 0x989680 ;  /* 0x009896800000895d */ /* 0x004fea0003900000 */
[----:B------:R-:W2:Y:S02]  /*a8e0*/  @!P0 SYNCS.PHASECHK.TRANS64 P0, [R0+URZ+0x1b0], R5 ;  /* 0x0001b005000085a7 */ /* 0x000ea400080010ff */
[----:B--2---:R-:W-:Y:S05]  /*a8f0*/  @!P0 BRA `(.L_x_61) ;  /* 0xfffffffc00f08947 */ /* 0x004fea000383ffff */
[----:B------:R-:W-:Y:S05]  /*a900*/  BRA `(.L_x_190) ;  /* 0xffffff88002c7947 */ /* 0x000fea000383ffff */
.L_x_62:
[----:B------:R-:W-:-:S07]  /*a910*/  MOV R0, UR5 ;  /* 0x0000000500007c02 */ /* 0x000fce0008000f00 */
.L_x_191:
[----:B-1----:R1:W2:Y:S02]  /*a920*/  SYNCS.PHASECHK.TRANS64.TRYWAIT P0, [R0+URZ+0x160], R7 ;  /* 0x00016007000075a7 */ /* 0x0022a400080011ff */
[----:B--2---:R-:W-:Y:S05]  /*a930*/  @!P0 NANOSLEEP.SYNCS 0x989680 ;  /* 0x009896800000895d */ /* 0x004fea0003900000 */
[----:B------:R-:W2:Y:S02]  /*a940*/  @!P0 SYNCS.PHASECHK.TRANS64 P0, [R0+URZ+0x160], R7 ;  /* 0x00016007000085a7 */ /* 0x000ea400080010ff */
[----:B--2---:R-:W-:Y:S05]  /*a950*/  @!P0 BRA `(.L_x_191) ;  /* 0xfffffffc00f08947 */ /* 0x004fea000383ffff */
[----:B------:R-:W-:Y:S05]  /*a960*/  BRA `(.L_x_192) ;  /* 0xffffff88003c7947 */ /* 0x000fea000383ffff */
.L_x_63:
[----:B-1----:R1:W2:Y:S02]  /*a970*/  SYNCS.PHASECHK.TRANS64.TRYWAIT P1, [R0+URZ+0x150], R5 ;  /* 0x00015005000075a7 */ /* 0x0022a400080211ff */
[----:B--2---:R-:W-:Y:S05]  /*a980*/  @!P1 NANOSLEEP.SYNCS 0x989680 ;  /* 0x009896800000995d */ /* 0x004fea0003900000 */
[----:B------:R-:W2:Y:S02]  /*a990*/  @!P1 SYNCS.PHASECHK.TRANS64 P1, [R0+URZ+0x150], R5 ;  /* 0x00015005000095a7 */ /* 0x000ea400080210ff */
[----:B--2---:R-:W-:Y:S05]  /*a9a0*/  @!P1 BRA `(.L_x_63) ;  /* 0xfffffffc00f09947 */ /* 0x004fea000383ffff */
[----:B------:R-:W-:Y:S05]  /*a9b0*/  BRA `(.L_x_193) ;  /* 0xffffff88006c7947 */ /* 0x000fea000383ffff */
.L_x_66:
[----:B------:R-:W-:-:S07]  /*a9c0*/  MOV R0, UR5 ;  /* 0x0000000500007c02 */ /* 0x000fce0008000f00 */
.L_x_194:
[----:B-1----:R1:W2:Y:S02]  /*a9d0*/  SYNCS.PHASECHK.TRANS64.TRYWAIT P0, [R0+URZ+0x160], R3 ;  /* 0x00016003000075a7 */ /* 0x0022a400080011ff */
[----:B--2---:R-:W-:Y:S05]  /*a9e0*/  @!P0 NANOSLEEP.SYNCS 0x989680 ;  /* 0x009896800000895d */ /* 0x004fea0003900000 */
[----:B------:R-:W2:Y:S02]  /*a9f0*/  @!P0 SYNCS.PHASECHK.TRANS64 P0, [R0+URZ+0x160], R3 ;  /* 0x00016003000085a7 */ /* 0x000ea400080010ff */
[----:B--2---:R-:W-:Y:S05]  /*aa00*/  @!P0 BRA `(.L_x_194) ;  /* 0xfffffffc00f08947 */ /* 0x004fea000383ffff */
[----:B------:R-:W-:Y:S05]  /*aa10*/  BRA `(.L_x_65) ;  /* 0xffffff8800c07947 */ /* 0x000fea000383ffff */
.L_x_75:
[----:B-1----:R-:W-:-:S04]  /*aa20*/  MOV R4, UR6 ;  /* 0x0000000600047c02 */ /* 0x002fc80008000f00 */
[----:B------:R1:W2:Y:S03]  /*aa30*/  SYNCS.PHASECHK.TRANS64.TRYWAIT P0, [R4+URZ+0x8], R5 ;  /* 0x00000805040075a7 */ /* 0x0002a600080011ff */
[----:B--2---:R-:W-:Y:S05]  /*aa40*/  @!P0 NANOSLEEP.SYNCS 0x989680 ;  /* 0x009896800000895d */ /* 0x004fea0003900000 */
[----:B------:R-:W2:Y:S02]  /*aa50*/  @!P0 SYNCS.PHASECHK.TRANS64 P0, [R4+URZ+0x8], R5 ;  /* 0x00000805040085a7 */ /* 0x000ea400080010ff */
[----:B--2---:R-:W-:Y:S05]  /*aa60*/  @!P0 BRA `(.L_x_75) ;  /* 0xfffffffc00ec8947 */ /* 0x004fea000383ffff */
[----:B------:R-:W-:Y:S05]  /*aa70*/  BRA `(.L_x_74) ;  /* 0xffffff8c00747947 */ /* 0x000fea000383ffff */
.L_x_77:
[----:B------:R-:W-:Y:S01]  /*aa80*/  BSSY B0, `(.L_x_195) ;  /* 0x0000006000007945 */ /* 0x000fe20003800000 */
[----:B------:R-:W-:-:S07]  /*aa90*/  MOV R15, 0xffffffff ;  /* 0xffffffff000f7802 */ /* 0x000fce0000000f00 */
[----:B-1---5:R-:W-:Y:S05]  /*aaa0*/  WARPSYNC.COLLECTIVE R15, `(.L_x_196) ;  /* 0x000000000f0c7348 */ /* 0x022fea0003c00000 */
[----:B------:R-:W-:Y:S02]  /*aab0*/  ELECT P6, UR79, PT ;  /* 0x00000000004f782f */ /* 0x000fe400038c0000 */
[----:B------:R-:W-:Y:S01]  /*aac0*/  MOV R14, UR79 ;  /* 0x0000004f000e7c02 */ /* 0x000fe20008000f00 */
[----:B-1---5:R-:W-:Y:S10]  /*aad0*/  ENDCOLLECTIVE ;  /* 0x000000000000791b */ /* 0x022ff40003800000 */
.L_x_196:
[----:B------:R-:W-:Y:S05]  /*aae0*/  BSYNC B0 ;  /* 0x0000000000007941 */ /* 0x000fea0003800000 */
.L_x_195:
[----:B------:R-:W-:Y:S05]  /*aaf0*/  BRA `(.L_x_197) ;  /* 0xffffff8c00a47947 */ /* 0x000fea000383ffff */
.L_x_79:
[----:B-1----:R-:W-:-:S04]  /*ab00*/  MOV R2, UR6 ;  /* 0x0000000600027c02 */ /* 0x002fc80008000f00 */
[----:B------:R1:W2:Y:S03]  /*ab10*/  SYNCS.PHASECHK.TRANS64.TRYWAIT P0, [R2+URZ+0x8], R3 ;  /* 0x00000803020075a7 */ /* 0x0002a600080011ff */
[----:B--2---:R-:W-:Y:S05]  /*ab20*/  @!P0 NANOSLEEP.SYNCS 0x989680 ;  /* 0x009896800000895d */ /* 0x004fea0003900000 */
[----:B------:R-:W2:Y:S02]  /*ab30*/  @!P0 SYNCS.PHASECHK.TRANS64 P0, [R2+URZ+0x8], R3 ;  /* 0x00000803020085a7 */ /* 0x000ea400080010ff */
[----:B--2---:R-:W-:Y:S05]  /*ab40*/  @!P0 BRA `(.L_x_79) ;  /* 0xfffffffc00ec8947 */ /* 0x004fea000383ffff */
[----:B------:R-:W-:Y:S05]  /*ab50*/  BRA `(.L_x_78) ;  /* 0xffffff8c00a87947 */ /* 0x000fea000383ffff */
.L_x_80:
[----:B-1----:R1:W2:Y:S02]  /*ab60*/  SYNCS.PHASECHK.TRANS64.TRYWAIT P0, [R0+URZ+0x150], R5 ;  /* 0x00015005000075a7 */ /* 0x0022a400080011ff */
[----:B--2---:R-:W-:Y:S05]  /*ab70*/  @!P0 NANOSLEEP.SYNCS 0x989680 ;  /* 0x009896800000895d */ /* 0x004fea0003900000 */
[----:B------:R-:W2:Y:S02]  /*ab80*/  @!P0 SYNCS.PHASECHK.TRANS64 P0, [R0+URZ+0x150], R5 ;  /* 0x00015005000085a7 */ /* 0x000ea400080010ff */
[----:B--2---:R-:W-:Y:S05]  /*ab90*/  @!P0 BRA `(.L_x_80) ;  /* 0xfffffffc00f08947 */ /* 0x004fea000383ffff */
[----:B------:R-:W-:Y:S05]  /*aba0*/  BRA `(.L_x_198) ;  /* 0xffffff9000847947 */ /* 0x000fea000383ffff */
.L_x_82:
[----:B------:R-:W-:-:S07]  /*abb0*/  MOV R0, UR10 ;  /* 0x0000000a00007c02 */ /* 0x000fce0008000f00 */
.L_x_199:
[----:B-1----:R1:W2:Y:S02]  /*abc0*/  SYNCS.PHASECHK.TRANS64.TRYWAIT P0, [R0+URZ+0x190], R5 ;  /* 0x00019005000075a7 */ /* 0x0022a400080011ff */
[----:B--2---:R-:W-:Y:S05]  /*abd0*/  @!P0 NANOSLEEP.SYNCS 0x989680 ;  /* 0x009896800000895d */ /* 0x004fea0003900000 */
[----:B------:R-:W2:Y:S02]  /*abe0*/  @!P0 SYNCS.PHASECHK.TRANS64 P0, [R0+URZ+0x190], R5 ;  /* 0x00019005000085a7 */ /* 0x000ea400080010ff */
[----:B--2---:R-:W-:Y:S05]  /*abf0*/  @!P0 BRA `(.L_x_199) ;  /* 0xfffffffc00f08947 */ /* 0x004fea000383ffff */
[----:B------:R-:W-:Y:S05]  /*ac00*/  BRA `(.L_x_200) ;  /* 0xffffff9000d07947 */ /* 0x000fea000383ffff */
.L_x_85:
[----:B------:R-:W-:Y:S07]  /*ac10*/  MOV R0, UR9 ;  /* 0x0000000900007c02 */ /* 0x000fee0008000f00 */
.L_x_201:
[----:B-1----:R1:W2:Y:S02]  /*ac20*/  SYNCS.PHASECHK.TRANS64.TRYWAIT P0, [R0+URZ], R5 ;  /* 0x00000005000075a7 */ /* 0x0022a400080011ff */
[----:B--2---:R-:W-:Y:S05]  /*ac30*/  @!P0 NANOSLEEP.SYNCS 0x989680 ;  /* 0x009896800000895d */ /* 0x004fea0003900000 */
[----:B------:R-:W2:Y:S02]  /*ac40*/  @!P0 SYNCS.PHASECHK.TRANS64 P0, [R0+URZ], R5 ;  /* 0x00000005000085a7 */ /* 0x000ea400080010ff */
[----:B--2---:R-:W-:Y:S05]  /*ac50*/  @!P0 BRA `(.L_x_201) ;  /* 0xfffffffc00f08947 */ /* 0x004fea000383ffff */
[----:B------:R-:W-:Y:S05]  /*ac60*/  BRA `(.L_x_84) ;  /* 0xffffff9000e47947 */ /* 0x000fea000383ffff */
.L_x_89:
[----:B-1----:R-:W-:-:S07]  /*ac70*/  MOV R0, UR7 ;  /* 0x0000000700007c02 */ /* 0x002fce0008000f00 */
.L_x_202:
[----:B-1----:R1:W2:Y:S02]  /*ac80*/  SYNCS.PHASECHK.TRANS64.TRYWAIT P0, [R0+URZ], R3 ;  /* 0x00000003000075a7 */ /* 0x0022a400080011ff */
[----:B--2---:R-:W-:Y:S05]  /*ac90*/  @!P0 NANOSLEEP.SYNCS 0x989680 ;  /* 0x009896800000895d */ /* 0x004fea0003900000 */
[----:B------:R-:W2:Y:S02]  /*aca0*/  @!P0 SYNCS.PHASECHK.TRANS64 P0, [R0+URZ], R3 ;  /* 0x00000003000085a7 */ /* 0x000ea400080010ff */
[----:B--2---:R-:W-:Y:S05]  /*acb0*/  @!P0 BRA `(.L_x_202) ;  /* 0xfffffffc00f08947 */ /* 0x004fea000383ffff */
[----:B------:R-:W-:Y:S05]  /*acc0*/  BRA `(.L_x_203) ;  /* 0xffffff9400b07947 */ /* 0x000fea000383ffff */
.L_x_90:
[----:B------:R-:W-:-:S07]  /*acd0*/  MOV R0, UR7 ;  /* 0x0000000700007c02 */ /* 0x000fce0008000f00 */
.L_x_204:
[----:B-1----:R1:W2:Y:S02]  /*ace0*/  SYNCS.PHASECHK.TRANS64.TRYWAIT P0, [R0+URZ], R3 ;  /* 0x00000003000075a7 */ /* 0x0022a400080011ff */
[----:B--2---:R-:W-:Y:S05]  /*acf0*/  @!P0 NANOSLEEP.SYNCS 0x989680 ;  /* 0x009896800000895d */ /* 0x004fea0003900000 */
[----:B------:R-:W2:Y:S02]  /*ad00*/  @!P0 SYNCS.PHASECHK.TRANS64 P0, [R0+URZ], R3 ;  /* 0x00000003000085a7 */ /* 0x000ea400080010ff */
[----:B--2---:R-:W-:Y:S05]  /*ad10*/  @!P0 BRA `(.L_x_204) ;  /* 0xfffffffc00f08947 */ /* 0x004fea000383ffff */
[----:B------:R-:W-:Y:S05]  /*ad20*/  BRA `(.L_x_205) ;  /* 0xffffff9400bc7947 */ /* 0x000fea000383ffff */
.L_x_91:
[----:B------:R-:W-:-:S07]  /*ad30*/  MOV R0, UR7 ;  /* 0x0000000700007c02 */ /* 0x000fce0008000f00 */
.L_x_206:
[----:B-1----:R1:W2:Y:S02]  /*ad40*/  SYNCS.PHASECHK.TRANS64.TRYWAIT P0, [R0+URZ], R3 ;  /* 0x00000003000075a7 */ /* 0x0022a400080011ff */
[----:B--2---:R-:W-:Y:S05]  /*ad50*/  @!P0 NANOSLEEP.SYNCS 0x989680 ;  /* 0x009896800000895d */ /* 0x004fea0003900000 */
[----:B------:R-:W2:Y:S02]  /*ad60*/  @!P0 SYNCS.PHASECHK.TRANS64 P0, [R0+URZ], R3 ;  /* 0x00000003000085a7 */ /* 0x000ea400080010ff */
[----:B--2---:R-:W-:Y:S05]  /*ad70*/  @!P0 BRA `(.L_x_206) ;  /* 0xfffffffc00f08947 */ /* 0x004fea000383ffff */
[----:B------:R-:W-:Y:S05]  /*ad80*/  BRA `(.L_x_207) ;  /* 0xffffff9400c87947 */ /* 0x000fea000383ffff */
.L_x_94:
[----:B------:R-:W-:-:S07]  /*ad90*/  MOV R0, UR8 ;  /* 0x0000000800007c02 */ /* 0x000fce0008000f00 */
.L_x_208:
[----:B-1----:R1:W2:Y:S02]  /*ada0*/  SYNCS.PHASECHK.TRANS64.TRYWAIT P1, [R0+URZ+0x1d0], R3 ;  /* 0x0001d003000075a7 */ /* 0x0022a400080211ff */
[----:B--2---:R-:W-:Y:S05]  /*adb0*/  @!P1 NANOSLEEP.SYNCS 0x989680 ;  /* 0x009896800000995d */ /* 0x004fea0003900000 */
[----:B------:R-:W2:Y:S02]  /*adc0*/  @!P1 SYNCS.PHASECHK.TRANS64 P1, [R0+URZ+0x1d0], R3 ;  /* 0x0001d003000095a7 */ /* 0x000ea400080210ff */
[----:B--2---:R-:W-:Y:S05]  /*add0*/  @!P1 BRA `(.L_x_208) ;  /* 0xfffffffc00f09947 */ /* 0x004fea000383ffff */
[----:B------:R-:W-:Y:S05]  /*ade0*/  BRA `(.L_x_209) ;  /* 0xffffff9800147947 */ /* 0x000fea000383ffff */
.L_x_99:
[----:B--2---:R2:W4:Y:S02]  /*adf0*/  SYNCS.PHASECHK.TRANS64.TRYWAIT P0, [R0+URZ+0x150], R3 ;  /* 0x00015003000075a7 */ /* 0x00452400080011ff */
[----:B----4-:R-:W-:Y:S05]  /*ae00*/  @!P0 NANOSLEEP.SYNCS 0x989680 ;  /* 0x009896800000895d */ /* 0x010fea0003900000 */
[----:B------:R-:W4:Y:S02]  /*ae10*/  @!P0 SYNCS.PHASECHK.TRANS64 P0, [R0+URZ+0x150], R3 ;  /* 0x00015003000085a7 */ /* 0x000f2400080010ff */
[----:B----4-:R-:W-:Y:S05]  /*ae20*/  @!P0 BRA `(.L_x_99) ;  /* 0xfffffffc00f08947 */ /* 0x010fea000383ffff */
[----:B------:R-:W-:Y:S05]  /*ae30*/  BRA `(.L_x_210) ;  /* 0xffffff9c00287947 */ /* 0x000fea000383ffff */
.L_x_102:
[----:B------:R-:W-:Y:S07]  /*ae40*/  MOV R0, UR7 ;  /* 0x0000000700007c02 */ /* 0x000fee0008000f00 */
.L_x_211:
[----:B--2---:R2:W4:Y:S02]  /*ae50*/  SYNCS.PHASECHK.TRANS64.TRYWAIT P0, [R0+URZ+0x148], R3 ;  /* 0x00014803000075a7 */ /* 0x00452400080011ff */
[----:B----4-:R-:W-:Y:S05]  /*ae60*/  @!P0 NANOSLEEP.SYNCS 0x989680 ;  /* 0x009896800000895d */ /* 0x010fea0003900000 */
[----:B------:R-:W4:Y:S02]  /*ae70*/  @!P0 SYNCS.PHASECHK.TRANS64 P0, [R0+URZ+0x148], R3 ;  /* 0x00014803000085a7 */ /* 0x000f2400080010ff */
[----:B----4-:R-:W-:Y:S05]  /*ae80*/  @!P0 BRA `(.L_x_211) ;  /* 0xfffffffc00f08947 */ /* 0x010fea000383ffff */
[----:B------:R-:W-:Y:S05]  /*ae90*/  BRA `(.L_x_101) ;  /* 0xffffffa000087947 */ /* 0x000fea000383ffff */
.L_x_105:
[----:B------:R-:W-:Y:S07]  /*aea0*/  MOV R3, UR7 ;  /* 0x0000000700037c02 */ /* 0x000fee0008000f00 */
.L_x_212:
[----:B-1----:R1:W2:Y:S02]  /*aeb0*/  SYNCS.PHASECHK.TRANS64.TRYWAIT P0, [R3+URZ+0x120], R12 ;  /* 0x0001200c030075a7 */ /* 0x0022a400080011ff */
[----:B--2---:R-:W-:Y:S05]  /*aec0*/  @!P0 NANOSLEEP.SYNCS 0x989680 ;  /* 0x009896800000895d */ /* 0x004fea0003900000 */
[----:B------:R-:W2:Y:S02]  /*aed0*/  @!P0 SYNCS.PHASECHK.TRANS64 P0, [R3+URZ+0x120], R12 ;  /* 0x0001200c030085a7 */ /* 0x000ea400080010ff */
[----:B--2---:R-:W-:Y:S05]  /*aee0*/  @!P0 BRA `(.L_x_212) ;  /* 0xfffffffc00f08947 */ /* 0x004fea000383ffff */
[----:B------:R-:W-:Y:S05]  /*aef0*/  BRA `(.L_x_213) ;  /* 0xffffffa000807947 */ /* 0x000fea000383ffff */
.L_x_106:
[----:B-1----:R-:W-:Y:S07]  /*af00*/  MOV R3, UR7 ;  /* 0x0000000700037c02 */ /* 0x002fee0008000f00 */
.L_x_214:
[----:B-1----:R1:W2:Y:S02]  /*af10*/  SYNCS.PHASECHK.TRANS64.TRYWAIT P0, [R3+URZ+0x128], R12 ;  /* 0x0001280c030075a7 */ /* 0x0022a400080011ff */
[----:B--2---:R-:W-:Y:S05]  /*af20*/  @!P0 NANOSLEEP.SYNCS 0x989680 ;  /* 0x009896800000895d */ /* 0x004fea0003900000 */
[----:B------:R-:W2:Y:S02]  /*af30*/  @!P0 SYNCS.PHASECHK.TRANS64 P0, [R3+URZ+0x128], R12 ;  /* 0x0001280c030085a7 */ /* 0x000ea400080010ff */
[----:B--2---:R-:W-:Y:S05]  /*af40*/  @!P0 BRA `(.L_x_214) ;  /* 0xfffffffc00f08947 */ /* 0x004fea000383ffff */
[----:B------:R-:W-:Y:S05]  /*af50*/  BRA `(.L_x_215) ;  /* 0xffffffa000dc7947 */ /* 0x000fea000383ffff */
.L_x_107:
[----:B-1----:R-:W-:Y:S07]  /*af60*/  MOV R3, UR7 ;  /* 0x0000000700037c02 */ /* 0x002fee0008000f00 */
.L_x_216:
[----:B-1----:R1:W2:Y:S02]  /*af70*/  SYNCS.PHASECHK.TRANS64.TRYWAIT P0, [R3+URZ+0x130], R12 ;  /* 0x0001300c030075a7 */ /* 0x0022a400080011ff */
[----:B--2---:R-:W-:Y:S05]  /*af80*/  @!P0 NANOSLEEP.SYNCS 0x989680 ;  /* 0x009896800000895d */ /* 0x004fea0003900000 */
[----:B------:R-:W2:Y:S02]  /*af90*/  @!P0 SYNCS.PHASECHK.TRANS64 P0, [R3+URZ+0x130], R12 ;  /* 0x0001300c030085a7 */ /* 0x000ea400080010ff */
[----:B--2---:R-:W-:Y:S05]  /*afa0*/  @!P0 BRA `(.L_x_216) ;  /* 0xfffffffc00f08947 */ /* 0x004fea000383ffff */
[----:B------:R-:W-:Y:S05]  /*afb0*/  BRA `(.L_x_217) ;  /* 0xffffffa400387947 */ /* 0x000fea000383ffff */
.L_x_108:
[----:B------:R-:W-:Y:S07]  /*afc0*/  MOV R3, UR7 ;  /* 0x0000000700037c02 */ /* 0x000fee0008000f00 */
.L_x_218:
[----:B-1----:R1:W2:Y:S02]  /*afd0*/  SYNCS.PHASECHK.TRANS64.TRYWAIT P0, [R3+URZ+0x138], R12 ;  /* 0x0001380c030075a7 */ /* 0x0022a400080011ff */
[----:B--2---:R-:W-:Y:S05]  /*afe0*/  @!P0 NANOSLEEP.SYNCS 0x989680 ;  /* 0x009896800000895d */ /* 0x004fea0003900000 */
[----:B------:R-:W2:Y:S02]  /*aff0*/  @!P0 SYNCS.PHASECHK.TRANS64 P0, [R3+URZ+0x138], R12 ;  /* 0x0001380c030085a7 */ /* 0x000ea400080010ff */
[----:B--2---:R-:W-:Y:S05]  /*b000*/  @!P0 BRA `(.L_x_218) ;  /* 0xfffffffc00f08947 */ /* 0x004fea000383ffff */
[----:B------:R-:W-:Y:S05]  /*b010*/  BRA `(.L_x_219) ;  /* 0xffffffa400d87947 */ /* 0x000fea000383ffff */
.L_x_110:
[----:B------:R-:W-:-:S07]  /*b020*/  MOV R0, UR7 ;  /* 0x0000000700007c02 */ /* 0x000fce0008000f00 */
.L_x_220:
[----:B-1----:R1:W4:Y:S02]  /*b030*/  SYNCS.PHASECHK.TRANS64.TRYWAIT P0, [R0+URZ+0x120], R3 ;  /* 0x00012003000075a7 */ /* 0x00232400080011ff */
[----:B----4-:R-:W-:Y:S05]  /*b040*/  @!P0 NANOSLEEP.SYNCS 0x989680 ;  /* 0x009896800000895d */ /* 0x010fea0003900000 */
[----:B------:R-:W4:Y:S02]  /*b050*/  @!P0 SYNCS.PHASECHK.TRANS64 P0, [R0+URZ+0x120], R3 ;  /* 0x00012003000085a7 */ /* 0x000f2400080010ff */
[----:B----4-:R-:W-:Y:S05]  /*b060*/  @!P0 BRA `(.L_x_220) ;  /* 0xfffffffc00f08947 */ /* 0x010fea000383ffff */
[----:B------:R-:W-:Y:S05]  /*b070*/  BRA `(.L_x_221) ;  /* 0xffffffa800607947 */ /* 0x000fea000383ffff */
.L_x_111:
[----:B-1----:R-:W-:-:S07]  /*b080*/  MOV R0, UR7 ;  /* 0x0000000700007c02 */ /* 0x002fce0008000f00 */
.L_x_222:
[----:B-1----:R1:W4:Y:S02]  /*b090*/  SYNCS.PHASECHK.TRANS64.TRYWAIT P0, [R0+URZ+0x128], R3 ;  /* 0x00012803000075a7 */ /* 0x00232400080011ff */
[----:B----4-:R-:W-:Y:S05]  /*b0a0*/  @!P0 NANOSLEEP.SYNCS 0x989680 ;  /* 0x009896800000895d */ /* 0x010fea0003900000 */
[----:B------:R-:W4:Y:S02]  /*b0b0*/  @!P0 SYNCS.PHASECHK.TRANS64 P0, [R0+URZ+0x128], R3 ;  /* 0x00012803000085a7 */ /* 0x000f2400080010ff */
[----:B----4-:R-:W-:Y:S05]  /*b0c0*/  @!P0 BRA `(.L_x_222) ;  /* 0xfffffffc00f08947 */ /* 0x010fea000383ffff */
[----:B------:R-:W-:Y:S05]  /*b0d0*/  BRA `(.L_x_223) ;  /* 0xffffffa800507947 */ /* 0x000fea000383ffff */
.L_x_112:
[----:B-1----:R-:W-:-:S07]  /*b0e0*/  MOV R0, UR7 ;  /* 0x0000000700007c02 */ /* 0x002fce0008000f00 */
.L_x_224:
[----:B-1----:R1:W4:Y:S02]  /*b0f0*/  SYNCS.PHASECHK.TRANS64.TRYWAIT P0, [R0+URZ+0x130], R3 ;  /* 0x00013003000075a7 */ /* 0x00232400080011ff */
[----:B----4-:R-:W-:Y:S05]  /*b100*/  @!P0 NANOSLEEP.SYNCS 0x989680 ;  /* 0x009896800000895d */ /* 0x010fea0003900000 */
[----:B------:R-:W4:Y:S02]  /*b110*/  @!P0 SYNCS.PHASECHK.TRANS64 P0, [R0+URZ+0x130], R3 ;  /* 0x00013003000085a7 */ /* 0x000f2400080010ff */
[----:B----4-:R-:W-:Y:S05]  /*b120*/  @!P0 BRA `(.L_x_224) ;  /* 0xfffffffc00f08947 */ /* 0x010fea000383ffff */
[----:B------:R-:W-:Y:S05]  /*b130*/  BRA `(.L_x_225) ;  /* 0xffffffa800407947 */ /* 0x000fea000383ffff */
.L_x_114:
[----:B--2---:R2:W3:Y:S02]  /*b140*/  SYNCS.PHASECHK.TRANS64.TRYWAIT P0, [R0+URZ+0x150], R3 ;  /* 0x00015003000075a7 */ /* 0x0044e400080011ff */
[----:B---3--:R-:W-:Y:S05]  /*b150*/  @!P0 NANOSLEEP.SYNCS 0x989680 ;  /* 0x009896800000895d */ /* 0x008fea0003900000 */
[----:B------:R-:W3:Y:S02]  /*b160*/  @!P0 SYNCS.PHASECHK.TRANS64 P0, [R0+URZ+0x150], R3 ;  /* 0x00015003000085a7 */ /* 0x000ee400080010ff */
[----:B---3--:R-:W-:Y:S05]  /*b170*/  @!P0 BRA `(.L_x_114) ;  /* 0xfffffffc00f08947 */ /* 0x008fea000383ffff */
[----:B------:R-:W-:Y:S05]  /*b180*/  BRA `(.L_x_226) ;  /* 0xffffffac000c7947 */ /* 0x000fea000383ffff */
.L_x_125:
[----:B-1----:R1:W3:Y:S02]  /*b190*/  SYNCS.PHASECHK.TRANS64.TRYWAIT P1, [R3+URZ+0x100], R0 ;  /* 0x00010000030075a7 */ /* 0x0022e400080211ff */
[----:B---3--:R-:W-:Y:S05]  /*b1a0*/  @!P1 NANOSLEEP.SYNCS 0x989680 ;  /* 0x009896800000995d */ /* 0x008fea0003900000 */
[----:B------:R-:W3:Y:S02]  /*b1b0*/  @!P1 SYNCS.PHASECHK.TRANS64 P1, [R3+URZ+0x100], R0 ;  /* 0x00010000030095a7 */ /* 0x000ee400080210ff */
[----:B---3--:R-:W-:Y:S05]  /*b1c0*/  @!P1 BRA `(.L_x_125) ;  /* 0xfffffffc00f09947 */ /* 0x008fea000383ffff */
[----:B------:R-:W-:Y:S05]  /*b1d0*/  BRA `(.L_x_124) ;  /* 0xffffffb8001c7947 */ /* 0x000fea000383ffff */
.L_x_127:
[----:B---3--:R3:W4:Y:S02]  /*b1e0*/  SYNCS.PHASECHK.TRANS64.TRYWAIT P0, [R106+URZ+0x170], R5 ;  /* 0x000170056a0075a7 */ /* 0x00872400080011ff */
[----:B----4-:R-:W-:Y:S05]  /*b1f0*/  @!P0 NANOSLEEP.SYNCS 0x989680 ;  /* 0x009896800000895d */ /* 0x010fea0003900000 */
[----:B------:R-:W4:Y:S02]  /*b200*/  @!P0 SYNCS.PHASECHK.TRANS64 P0, [R106+URZ+0x170], R5 ;  /* 0x000170056a0085a7 */ /* 0x000f2400080010ff */
[----:B----4-:R-:W-:Y:S05]  /*b210*/  @!P0 BRA `(.L_x_127) ;  /* 0xfffffffc00f08947 */ /* 0x010fea000383ffff */
[----:B------:R-:W-:Y:S05]  /*b220*/  BRA `(.L_x_126) ;  /* 0xffffffb800707947 */ /* 0x000fea000383ffff */
.L_x_135:
[----:B--2---:R2:W3:Y:S02]  /*b230*/  SYNCS.PHASECHK.TRANS64.TRYWAIT P0, [R55+URZ+0x100], R0 ;  /* 0x00010000370075a7 */ /* 0x0044e400080011ff */
[----:B---3--:R-:W-:Y:S05]  /*b240*/  @!P0 NANOSLEEP.SYNCS 0x989680 ;  /* 0x009896800000895d */ /* 0x008fea0003900000 */
[----:B------:R-:W3:Y:S02]  /*b250*/  @!P0 SYNCS.PHASECHK.TRANS64 P0, [R55+URZ+0x100], R0 ;  /* 0x00010000370085a7 */ /* 0x000ee400080010ff */
[----:B---3--:R-:W-:Y:S05]  /*b260*/  @!P0 BRA `(.L_x_135) ;  /* 0xfffffffc00f08947 */ /* 0x008fea000383ffff */
[----:B------:R-:W-:Y:S05]  /*b270*/  BRA `(.L_x_134) ;  /* 0xffffffc400807947 */ /* 0x000fea000383ffff */
.L_x_143:
[----:B--2---:R2:W3:Y:S02]  /*b280*/  SYNCS.PHASECHK.TRANS64.TRYWAIT P0, [R73+URZ+0x100], R2 ;  /* 0x00010002490075a7 */ /* 0x0044e400080011ff */
[----:B---3--:R-:W-:Y:S05]  /*b290*/  @!P0 NANOSLEEP.SYNCS 0x989680 ;  /* 0x009896800000895d */ /* 0x008fea0003900000 */
[----:B------:R-:W3:Y:S02]  /*b2a0*/  @!P0 SYNCS.PHASECHK.TRANS64 P0, [R73+URZ+0x100], R2 ;  /* 0x00010002490085a7 */ /* 0x000ee400080010ff */
[----:B---3--:R-:W-:Y:S05]  /*b2b0*/  @!P0 BRA `(.L_x_143) ;  /* 0xfffffffc00f08947 */ /* 0x008fea000383ffff */
[----:B------:R-:W-:Y:S05]  /*b2c0*/  BRA `(.L_x_142) ;  /* 0xffffffd000cc7947 */ /* 0x000fea000383ffff */
.L_x_151:
[----:B--2---:R2:W3:Y:S02]  /*b2d0*/  SYNCS.PHASECHK.TRANS64.TRYWAIT P0, [R76+URZ+0x100], R3 ;  /* 0x000100034c0075a7 */ /* 0x0044e400080011ff */
[----:B---3--:R-:W-:Y:S05]  /*b2e0*/  @!P0 NANOSLEEP.SYNCS 0x989680 ;  /* 0x009896800000895d */ /* 0x008fea0003900000 */
[----:B------:R-:W3:Y:S02]  /*b2f0*/  @!P0 SYNCS.PHASECHK.TRANS64 P0, [R76+URZ+0x100], R3 ;  /* 0x000100034c0085a7 */ /* 0x000ee400080010ff */
[----:B---3--:R-:W-:Y:S05]  /*b300*/  @!P0 BRA `(.L_x_151) ;  /* 0xfffffffc00f08947 */ /* 0x008fea000383ffff */
[----:B------:R-:W-:Y:S05]  /*b310*/  BRA `(.L_x_150) ;  /* 0xffffffe000207947 */ /* 0x000fea000383ffff */
        .weak           $__internal_0_$__cuda_sm10x_tcgen05_guardrail_trap_col_being_dealloced_not_returned_by_alloc
        .type           $__internal_0_$__cuda_sm10x_tcgen05_guardrail_trap_col_being_dealloced_not_returned_by_alloc,@function
        .size           $__internal_0_$__cuda_sm10x_tcgen05_guardrail_trap_col_being_dealloced_not_returned_by_alloc,($__internal_1_$__cuda_sm10x_tcgen05_guardrail_trap_phase_invalid_during_alloc - $__internal_0_$__cuda_sm10x_tcgen05_guardrail_trap_col_being_dealloced_not_returned_by_alloc)
$__internal_0_$__cuda_sm10x_tcgen05_guardrail_trap_col_being_dealloced_not_returned_by_alloc:
[----:B------:R-:W-:Y:S05]  /*b320*/  BPT.TRAP 0x1 ;  /* 0x000000040000795c */ /* 0x000fea0000300000 */
[----:B------:R-:W-:-:S04]  /*b330*/  HFMA2 R3, -RZ, RZ, 0, 0 ;  /* 0x00000000ff037431 */ /* 0x000fc800000001ff */
[----:B------:R-:W-:Y:S05]  /*b340*/  RET.REL.NODEC R2 `(_ZN7cutlass13device_kernelINS_4gemm6kernel13GemmUniversalIN4cute5tupleIJiiiiEEENS1_10collective13CollectiveMmaINS1_35MainloopSm100TmaUmmaWarpSpecializedILi16ELi2ELi4ENS5_IJNS4_1CILi2EEENSA_ILi1EEESC_EEEEENS5_IJNSA_ILi128EEENSA_ILi256EEENSA_ILi64EEEEEEaNS5_IJlSC_lEEEaSJ_NS4_8TiledMMAINS4_8MMA_AtomIJNS4_21SM100_MMA_S8_2x1SM_SSIaaiLi128ELi256ELNS4_4UMMA5MajorE0ELSO_0ELNSN_8SaturateE0EEEEEENS4_6LayoutINS5_IJSC_SC_SC_EEENS5_IJNSA_ILi0EEESU_SU_EEEEENS5_IJNS4_10UnderscoreESX_SX_EEEEENS4_18SM100_TMA_2SM_LOADENS4_14ComposedLayoutINS4_7SwizzleILi2ELi4ELi3EEENS4_18smem_ptr_flag_bitsILi8EEENSS_INS5_IJNSA_ILi8EEESH_EEENS5_IJSH_SC_EEEEEEEvNS4_8identityES10_S1A_vS1B_EENS_8epilogue10collective18CollectiveEpilogueINS1D_23Sm100TmaWarpSpecializedILi4ELi2ELi32ELb0ELb0EEEJNS5_IJSH_SG_SH_EEENS5_IJNSS_ISH_SC_EENSS_INS5_IJNSA_ILi32EEESB_EEENS5_IJSC_SF_EEEEEEEEaSJ_aSJ_NS1D_6fusion15FusionCallbacksIS1H_NS1P_17LinearCombinationIaiaiLNS_15FloatRoundStyleE2EEES1I_S1O_JEEENS4_5SM1004TMEM4LOAD26SM100_TMEM_LOAD_32dp32b32xENS4_13SM90_TMA_LOADENS11_INS12_ILi1ELi4ELi3EEES15_NSS_INS5_IJS16_S1K_EEENS5_IJS1K_SC_EEEEEEENS4_39AutoVectorizingCopyWithAssumedAlignmentILi128EEENS4_14SM90_TMA_STOREES24_S26_S26_EEEvvEEEEvNT_6ParamsE) ;  /* 0xffffff4c022c7950 */ /* 0x000fea0003c3ffff */
        .weak           $__internal_1_$__cuda_sm10x_tcgen05_guardrail_trap_phase_invalid_during_alloc
        .type           $__internal_1_$__cuda_sm10x_tcgen05_guardrail_trap_phase_invalid_during_alloc,@function
        .size           $__internal_1_$__cuda_sm10x_tcgen05_guardrail_trap_phase_invalid_during_alloc,($__internal_2_$__cuda_sm10x_tcgen05_guardrail_trap_unallocated_columns_being_dealloced - $__internal_1_$__cuda_sm10x_tcgen05_guardrail_trap_phase_invalid_during_alloc)
$__internal_1_$__cuda_sm10x_tcgen05_guardrail_trap_phase_invalid_during_alloc:
[----:B------:R-:W-:Y:S05]  /*b350*/  BPT.TRAP 0x1 ;  /* 0x000000040000795c */ /* 0x000fea0000300000 */
[----:B------:R-:W-:-:S04]  /*b360*/  MOV R3, 0x0 ;  /* 0x0000000000037802 */ /* 0x000fc80000000f00 */
[----:B------:R-:W-:Y:S05]  /*b370*/  RET.REL.NODEC R2 `(_ZN7cutlass13device_kernelINS_4gemm6kernel13GemmUniversalIN4cute5tupleIJiiiiEEENS1_10collective13CollectiveMmaINS1_35MainloopSm100TmaUmmaWarpSpecializedILi16ELi2ELi4ENS5_IJNS4_1CILi2EEENSA_ILi1EEESC_EEEEENS5_IJNSA_ILi128EEENSA_ILi256EEENSA_ILi64EEEEEEaNS5_IJlSC_lEEEaSJ_NS4_8TiledMMAINS4_8MMA_AtomIJNS4_21SM100_MMA_S8_2x1SM_SSIaaiLi128ELi256ELNS4_4UMMA5MajorE0ELSO_0ELNSN_8SaturateE0EEEEEENS4_6LayoutINS5_IJSC_SC_SC_EEENS5_IJNSA_ILi0EEESU_SU_EEEEENS5_IJNS4_10UnderscoreESX_SX_EEEEENS4_18SM100_TMA_2SM_LOADENS4_14ComposedLayoutINS4_7SwizzleILi2ELi4ELi3EEENS4_18smem_ptr_flag_bitsILi8EEENSS_INS5_IJNSA_ILi8EEESH_EEENS5_IJSH_SC_EEEEEEEvNS4_8identityES10_S1A_vS1B_EENS_8epilogue10collective18CollectiveEpilogueINS1D_23Sm100TmaWarpSpecializedILi4ELi2ELi32ELb0ELb0EEEJNS5_IJSH_SG_SH_EEENS5_IJNSS_ISH_SC_EENSS_INS5_IJNSA_ILi32EEESB_EEENS5_IJSC_SF_EEEEEEEEaSJ_aSJ_NS1D_6fusion15FusionCallbacksIS1H_NS1P_17LinearCombinationIaiaiLNS_15FloatRoundStyleE2EEES1I_S1O_JEEENS4_5SM1004TMEM4LOAD26SM100_TMEM_LOAD_32dp32b32xENS4_13SM90_TMA_LOADENS11_INS12_ILi1ELi4ELi3EEES15_NSS_INS5_IJS16_S1K_EEENS5_IJS1K_SC_EEEEEEENS4_39AutoVectorizingCopyWithAssumedAlignmentILi128EEENS4_14SM90_TMA_STOREES24_S26_S26_EEEvvEEEEvNT_6ParamsE) ;  /* 0xffffff4c02207950 */ /* 0x000fea0003c3ffff */
        .weak           $__internal_2_$__cuda_sm10x_tcgen05_guardrail_trap_unallocated_columns_being_dealloced
        .type           $__internal_2_$__cuda_sm10x_tcgen05_guardrail_trap_unallocated_columns_being_dealloced,@function
        .size           $__internal_2_$__cuda_sm10x_tcgen05_guardrail_trap_unallocated_columns_being_dealloced,(.L_x_228 - $__internal_2_$__cuda_sm10x_tcgen05_guardrail_trap_unallocated_columns_being_dealloced)
$__internal_2_$__cuda_sm10x_tcgen05_guardrail_trap_unallocated_columns_being_dealloced:
[----:B------:R-:W-:Y:S05]  /*b380*/  BPT.TRAP 0x1 ;  /* 0x000000040000795c */ /* 0x000fea0000300000 */
[----:B------:R-:W-:-:S04]  /*b390*/  HFMA2 R3, -RZ, RZ, 0, 0 ;  /* 0x00000000ff037431 */ /* 0x000fc800000001ff */
[----:B------:R-:W-:Y:S05]  /*b3a0*/  RET.REL.NODEC R2 `(_ZN7cutlass13device_kernelINS_4gemm6kernel13GemmUniversalIN4cute5tupleIJiiiiEEENS1_10collective13CollectiveMmaINS1_35MainloopSm100TmaUmmaWarpSpecializedILi16ELi2ELi4ENS5_IJNS4_1CILi2EEENSA_ILi1EEESC_EEEEENS5_IJNSA_ILi128EEENSA_ILi256EEENSA_ILi64EEEEEEaNS5_IJlSC_lEEEaSJ_NS4_8TiledMMAINS4_8MMA_AtomIJNS4_21SM100_MMA_S8_2x1SM_SSIaaiLi128ELi256ELNS4_4UMMA5MajorE0ELSO_0ELNSN_8SaturateE0EEEEEENS4_6LayoutINS5_IJSC_SC_SC_EEENS5_IJNSA_ILi0EEESU_SU_EEEEENS5_IJNS4_10UnderscoreESX_SX_EEEEENS4_18SM100_TMA_2SM_LOADENS4_14ComposedLayoutINS4_7SwizzleILi2ELi4ELi3EEENS4_18smem_ptr_flag_bitsILi8EEENSS_INS5_IJNSA_ILi8EEESH_EEENS5_IJSH_SC_EEEEEEEvNS4_8identityES10_S1A_vS1B_EENS_8epilogue10collective18CollectiveEpilogueINS1D_23Sm100TmaWarpSpecializedILi4ELi2ELi32ELb0ELb0EEEJNS5_IJSH_SG_SH_EEENS5_IJNSS_ISH_SC_EENSS_INS5_IJNSA_ILi32EEESB_EEENS5_IJSC_SF_EEEEEEEEaSJ_aSJ_NS1D_6fusion15FusionCallbacksIS1H_NS1P_17LinearCombinationIaiaiLNS_15FloatRoundStyleE2EEES1I_S1O_JEEENS4_5SM1004TMEM4LOAD26SM100_TMEM_LOAD_32dp32b32xENS4_13SM90_TMA_LOADENS11_INS12_ILi1ELi4ELi3EEES15_NSS_INS5_IJS16_S1K_EEENS5_IJS1K_SC_EEEEEEENS4_39AutoVectorizingCopyWithAssumedAlignmentILi128EEENS4_14SM90_TMA_STOREES24_S26_S26_EEEvvEEEEvNT_6ParamsE) ;  /* 0xffffff4c02147950 */ /* 0x000fea0003c3ffff */
.L_x_227:
[----:B------:R-:W-:-:S00]  /*b3b0*/  BRA `(.L_x_227) ;  /* 0xfffffffc00fc7947 */ /* 0x000fc0000383ffff */
[----:B------:R-:W-:-:S00]  /*b3c0*/  NOP ;  /* 0x0000000000007918 */ /* 0x000fc00000000000 */
        /* <DEDUP_REMOVED lines=11> */
.L_x_228:


//--------------------- .nv.global.init           --------------------------
	.section	.nv.global.init,"aw",@progbits
.nv.global.init:
	.type		$str$27,@object
	.size		$str$27,($str$28 - $str$27)
$str$27:
        /*0000*/ 	.byte	0x28, 0x61, 0x64, 0x64, 0x72, 0x65, 0x73, 0x73, 0x20, 0x26, 0x20, 0x6d, 0x61, 0x73, 0x6b, 0x29
        /*0010*/ 	.byte	0x20, 0x3d, 0x3d, 0x20, 0x30, 0x00
	.type		$str$28,@object
	.size		$str$28,($str$26 - $str$28)
$str$28:
        /*0016*/ 	.byte	0x2f, 0x74, 0x6d, 0x70, 0x2f, 0x63, 0x75, 0x74, 0x6c, 0x61, 0x73, 0x73, 0x5f, 0x73, 0x77, 0x65
        /*0026*/ 	.byte	0x65, 0x70, 0x5f, 0x73, 0x72, 0x63, 0x2f, 0x69, 0x6e, 0x63, 0x6c, 0x75, 0x64, 0x65, 0x2f, 0x63
        /*0036*/ 	.byte	0x75, 0x74, 0x65, 0x2f, 0x70, 0x6f, 0x69, 0x6e, 0x74, 0x65, 0x72, 0x5f, 0x66, 0x6c, 0x61, 0x67
        /*0046*/ 	.byte	0x67, 0x65, 0x64, 0x2e, 0x68, 0x70, 0x70, 0x00
	.type		$str$26,@object
	.size		$str$26,($str$25 - $str$26)
$str$26:
        /*004e*/ 	.byte	0x2f, 0x74, 0x6d, 0x70, 0x2f, 0x63, 0x75, 0x74, 0x6c, 0x61, 0x73, 0x73, 0x5f, 0x73, 0x77, 0x65
        /*005e*/ 	.byte	0x65, 0x70, 0x5f, 0x73, 0x72, 0x63, 0x2f, 0x69, 0x6e, 0x63, 0x6c, 0x75, 0x64, 0x65, 0x2f, 0x63
        /*006e*/ 	.byte	0x75, 0x74, 0x65, 0x2f, 0x61, 0x74, 0x6f, 0x6d, 0x2f, 0x63, 0x6f, 0x70, 0x79, 0x5f, 0x74, 0x72
        /*007e*/ 	.byte	0x61, 0x69, 0x74, 0x73, 0x5f, 0x73, 0x6d, 0x31, 0x30, 0x30, 0x2e, 0x68, 0x70, 0x70, 0x00
	.type		$str$25,@object
	.size		$str$25,(__unnamed_1 - $str$25)
$str$25:
        /*008d*/ 	.byte	0x28, 0x28, 0x75, 0x69, 0x6e, 0x74, 0x33, 0x32, 0x5f, 0x74, 0x28, 0x74, 0x68, 0x72, 0x65, 0x61
        /*009d*/ 	.byte	0x64, 0x49, 0x64, 0x78, 0x2e, 0x78, 0x29, 0x20, 0x2f, 0x20, 0x33, 0x32, 0x29, 0x20, 0x25, 0x20
        /*00ad*/ 	.byte	0x34, 0x29, 0x20, 0x3d, 0x3d, 0x20, 0x28, 0x28, 0x28, 0x74, 0x6d, 0x65, 0x6d, 0x5f, 0x61, 0x64
        /*00bd*/ 	.byte	0x64, 0x72, 0x20, 0x3e, 0x3e, 0x20, 0x31, 0x36, 0x29, 0x20, 0x2f, 0x20, 0x33, 0x32, 0x29, 0x20
        /*00cd*/ 	.byte	0x25, 0x20, 0x34, 0x29, 0x00
	.type		__unnamed_1,@object
	.size		__unnamed_1,(__unnamed_2 - __unnamed_1)
__unnamed_1:
        /*00d2*/ 	.byte	0x61, 0x75, 0x74, 0x6f, 0x20, 0x63, 0x75, 0x74, 0x65, 0x3a, 0x3a, 0x61, 0x73, 0x5f, 0x70, 0x6f
        /* <DEDUP_REMOVED lines=24> */
        /*0262*/ 	.byte	0x3e, 0x3e, 0x5d, 0x00
	.type		__unnamed_2,@object
	.size		__unnamed_2,(__unnamed_3 - __unnamed_2)
__unnamed_2:
        /* <DEDUP_REMOVED lines=26> */
	.type		__unnamed_3,@object
	.size		__unnamed_3,(.L_3 - __unnamed_3)
__unnamed_3:
        /* <DEDUP_REMOVED lines=41> */
.L_3:


//--------------------- .nv.shared._ZN7cutlass13device_kernelINS_4gemm6kernel13GemmUniversalIN4cute5tupleIJiiiiEEENS1_10collective13CollectiveMmaINS1_35MainloopSm100TmaUmmaWarpSpecializedILi16ELi2ELi4ENS5_IJNS4_1CILi2EEENSA_ILi1EEESC_EEEEENS5_IJNSA_ILi128EEENSA_ILi256EEENSA_ILi64EEEEEEaNS5_IJlSC_lEEEaSJ_NS4_8TiledMMAINS4_8MMA_AtomIJNS4_21SM100_MMA_S8_2x1SM_SSIaaiLi128ELi256ELNS4_4UMMA5MajorE0ELSO_0ELNSN_8SaturateE0EEEEEENS4_6LayoutINS5_IJSC_SC_SC_EEENS5_IJNSA_ILi0EEESU_SU_EEEEENS5_IJNS4_10UnderscoreESX_SX_EEEEENS4_18SM100_TMA_2SM_LOADENS4_14ComposedLayoutINS4_7SwizzleILi2ELi4ELi3EEENS4_18smem_ptr_flag_bitsILi8EEENSS_INS5_IJNSA_ILi8EEESH_EEENS5_IJSH_SC_EEEEEEEvNS4_8identityES10_S1A_vS1B_EENS_8epilogue10collective18CollectiveEpilogueINS1D_23Sm100TmaWarpSpecializedILi4ELi2ELi32ELb0ELb0EEEJNS5_IJSH_SG_SH_EEENS5_IJNSS_ISH_SC_EENSS_INS5_IJNSA_ILi32EEESB_EEENS5_IJSC_SF_EEEEEEEEaSJ_aSJ_NS1D_6fusion15FusionCallbacksIS1H_NS1P_17LinearCombinationIaiaiLNS_15FloatRoundStyleE2EEES1I_S1O_JEEENS4_5SM1004TMEM4LOAD26SM100_TMEM_LOAD_32dp32b32xENS4_13SM90_TMA_LOADENS11_INS12_ILi1ELi4ELi3EEES15_NSS_INS5_IJS16_S1K_EEENS5_IJS1K_SC_EEEEEEENS4_39AutoVectorizingCopyWithAssumedAlignmentILi128EEENS4_14SM90_TMA_STOREES24_S26_S26_EEEvvEEEEvNT_6ParamsE --------------------------
	.section	.nv.shared._ZN7cutlass13device_kernelINS_4gemm6kernel13GemmUniversalIN4cute5tupleIJiiiiEEENS1_10collective13CollectiveMmaINS1_35MainloopSm100TmaUmmaWarpSpecializedILi16ELi2ELi4ENS5_IJNS4_1CILi2EEENSA_ILi1EEESC_EEEEENS5_IJNSA_ILi128EEENSA_ILi256EEENSA_ILi64EEEEEEaNS5_IJlSC_lEEEaSJ_NS4_8TiledMMAINS4_8MMA_AtomIJNS4_21SM100_MMA_S8_2x1SM_SSIaaiLi128ELi256ELNS4_4UMMA5MajorE0ELSO_0ELNSN_8SaturateE0EEEEEENS4_6LayoutINS5_IJSC_SC_SC_EEENS5_IJNSA_ILi0EEESU_SU_EEEEENS5_IJNS4_10UnderscoreESX_SX_EEEEENS4_18SM100_TMA_2SM_LOADENS4_14ComposedLayoutINS4_7SwizzleILi2ELi4ELi3EEENS4_18smem_ptr_flag_bitsILi8EEENSS_INS5_IJNSA_ILi8EEESH_EEENS5_IJSH_SC_EEEEEEEvNS4_8identityES10_S1A_vS1B_EENS_8epilogue10collective18CollectiveEpilogueINS1D_23Sm100TmaWarpSpecializedILi4ELi2ELi32ELb0ELb0EEEJNS5_IJSH_SG_SH_EEENS5_IJNSS_ISH_SC_EENSS_INS5_IJNSA_ILi32EEESB_EEENS5_IJSC_SF_EEEEEEEEaSJ_aSJ_NS1D_6fusion15FusionCallbacksIS1H_NS1P_17LinearCombinationIaiaiLNS_15FloatRoundStyleE2EEES1I_S1O_JEEENS4_5SM1004TMEM4LOAD26SM100_TMEM_LOAD_32dp32b32xENS4_13SM90_TMA_LOADENS11_INS12_ILi1ELi4ELi3EEES15_NSS_INS5_IJS16_S1K_EEENS5_IJS1K_SC_EEEEEEENS4_39AutoVectorizingCopyWithAssumedAlignmentILi128EEENS4_14SM90_TMA_STOREES24_S26_S26_EEEvvEEEEvNT_6ParamsE,"aw",@nobits
	.sectionflags	@""
	.align	16
	.zero		1024


//--------------------- .nv.shared.reserved.0     --------------------------
	.section	.nv.shared.reserved.0,"aw",@nobits
	.weak		__nv_reservedSMEM_offset_0_alias
	.size		__nv_reservedSMEM_offset_0_alias, 0, 64
	.other		__nv_reservedSMEM_offset_0_alias,@"STO_CUDA_RESERVED_SHARED STV_DEFAULT"
__nv_reservedSMEM_offset_0_alias:
	.zero		0
.nv.shared.reserved.0:
	.zero		64
	.weak		__nv_reservedSMEM_tcgen05_partition
	.type		__nv_reservedSMEM_tcgen05_partition,@object
	.size		__nv_reservedSMEM_tcgen05_partition,(.L_0 - __nv_reservedSMEM_tcgen05_partition)
__nv_reservedSMEM_tcgen05_partition:
	.zero		32
.L_0:


//--------------------- .nv.global                --------------------------
	.section	.nv.global,"aw",@nobits
.nv.global:
	.type		_ZN40_INTERNAL_b4ad9a9b_4_k_cu_f733f840_292894cute1_E,@object
	.size		_ZN40_INTERNAL_b4ad9a9b_4_k_cu_f733f840_292894cute1_E,(_ZN40_INTERNAL_b4ad9a9b_4_k_cu_f733f840_292894cuda3std3__45__cpo6cbeginE - _ZN40_INTERNAL_b4ad9a9b_4_k_cu_f733f840_292894cute1_E)
_ZN40_INTERNAL_b4ad9a9b_4_k_cu_f733f840_292894cute1_E:
	.zero		1
	.type		_ZN40_INTERNAL_b4ad9a9b_4_k_cu_f733f840_292894cuda3std3__45__cpo6cbeginE,@object
	.size		_ZN40_INTERNAL_b4ad9a9b_4_k_cu_f733f840_292894cuda3std3__45__cpo6cbeginE,(_ZN40_INTERNAL_b4ad9a9b_4_k_cu_f733f840_292894cuda3std3__48in_placeE - _ZN40_INTERNAL_b4ad9a9b_4_k_cu_f733f840_292894cuda3std3__45__cpo6cbeginE)
_ZN40_INTERNAL_b4ad9a9b_4_k_cu_f733f840_292894cuda3std3__45__cpo6cbeginE:
	.zero		1
	.type		_ZN40_INTERNAL_b4ad9a9b_4_k_cu_f733f840_292894cuda3std3__48in_placeE,@object
	.size		_ZN40_INTERNAL_b4ad9a9b_4_k_cu_f733f840_292894cuda3std3__48in_placeE,(_ZN40_INTERNAL_b4ad9a9b_4_k_cu_f733f840_292894cuda3std6ranges3__45__cpo9iter_moveE - _ZN40_INTERNAL_b4ad9a9b_4_k_cu_f733f840_292894cuda3std3__48in_placeE)
_ZN40_INTERNAL_b4ad9a9b_4_k_cu_f733f840_292894cuda3std3__48in_placeE:
	.zero		1
	.type		_ZN40_INTERNAL_b4ad9a9b_4_k_cu_f733f840_292894cuda3std6ranges3__45__cpo9iter_moveE,@object
	.size		_ZN40_INTERNAL_b4ad9a9b_4_k_cu_f733f840_292894cuda3std6ranges3__45__cpo9iter_moveE,(_ZN40_INTERNAL_b4ad9a9b_4_k_cu_f733f840_292894cuda3std3__45__cpo5beginE - _ZN40_INTERNAL_b4ad9a9b_4_k_cu_f733f840_292894cuda3std6ranges3__45__cpo9iter_moveE)
_ZN40_INTERNAL_b4ad9a9b_4_k_cu_f733f840_292894cuda3std6ranges3__45__cpo9iter_moveE:
	.zero		1
	.type		_ZN40_INTERNAL_b4ad9a9b_4_k_cu_f733f840_292894cuda3std3__45__cpo5beginE,@object
	.size		_ZN40_INTERNAL_b4ad9a9b_4_k_cu_f733f840_292894cuda3std3__45__cpo5beginE,(_ZN40_INTERNAL_b4ad9a9b_4_k_cu_f733f840_292894cuda3std3__442_GLOBAL__N__b4ad9a9b_4_k_cu_f733f840_292896ignoreE - _ZN40_INTERNAL_b4ad9a9b_4_k_cu_f733f840_292894cuda3std3__45__cpo5beginE)
_ZN40_INTERNAL_b4ad9a9b_4_k_cu_f733f840_292894cuda3std3__45__cpo5beginE:
	.zero		1
	.type		_ZN40_INTERNAL_b4ad9a9b_4_k_cu_f733f840_292894cuda3std3__442_GLOBAL__N__b4ad9a9b_4_k_cu_f733f840_292896ignoreE,@object
	.size		_ZN40_INTERNAL_b4ad9a9b_4_k_cu_f733f840_292894cuda3std3__442_GLOBAL__N__b4ad9a9b_4_k_cu_f733f840_292896ignoreE,(_ZN40_INTERNAL_b4ad9a9b_4_k_cu_f733f840_292894cute7productE - _ZN40_INTERNAL_b4ad9a9b_4_k_cu_f733f840_292894cuda3std3__442_GLOBAL__N__b4ad9a9b_4_k_cu_f733f840_292896ignoreE)
_ZN40_INTERNAL_b4ad9a9b_4_k_cu_f733f840_292894cuda3std3__442_GLOBAL__N__b4ad9a9b_4_k_cu_f733f840_292896ignoreE:
	.zero		1
	.type		_ZN40_INTERNAL_b4ad9a9b_4_k_cu_f733f840_292894cute7productE,@object
	.size		_ZN40_INTERNAL_b4ad9a9b_4_k_cu_f733f840_292894cute7productE,(_ZN40_INTERNAL_b4ad9a9b_4_k_cu_f733f840_292894cuda3std3__45__cpo3endE - _ZN40_INTERNAL_b4ad9a9b_4_k_cu_f733f840_292894cute7productE)
_ZN40_INTERNAL_b4ad9a9b_4_k_cu_f733f840_292894cute7productE:
	.zero		1
	.type		_ZN40_INTERNAL_b4ad9a9b_4_k_cu_f733f840_292894cuda3std3__45__cpo3endE,@object
	.size		_ZN40_INTERNAL_b4ad9a9b_4_k_cu_f733f840_292894cuda3std3__45__cpo3endE,(_ZN40_INTERNAL_b4ad9a9b_4_k_cu_f733f840_292894cuda3std3__419piecewise_constructE - _ZN40_INTERNAL_b4ad9a9b_4_k_cu_f733f840_292894cuda3std3__45__cpo3endE)
_ZN40_INTERNAL_b4ad9a9b_4_k_cu_f733f840_292894cuda3std3__45__cpo3endE:
	.zero		1
	.type		_ZN40_INTERNAL_b4ad9a9b_4_k_cu_f733f840_292894cuda3std3__419piecewise_constructE,@object
	.size		_ZN40_INTERNAL_b4ad9a9b_4_k_cu_f733f840_292894cuda3std3__419piecewise_constructE,(_ZN40_INTERNAL_b4ad9a9b_4_k_cu_f733f840_292894cuda3std3__45__cpo4cendE - _ZN40_INTERNAL_b4ad9a9b_4_k_cu_f733f840_292894cuda3std3__419piecewise_constructE)
_ZN40_INTERNAL_b4ad9a9b_4_k_cu_f733f840_292894cuda3std3__419piecewise_constructE:
	.zero		1
	.type		_ZN40_INTERNAL_b4ad9a9b_4_k_cu_f733f840_292894cuda3std3__45__cpo4cendE,@object
	.size		_ZN40_INTERNAL_b4ad9a9b_4_k_cu_f733f840_292894cuda3std3__45__cpo4cendE,(_ZN40_INTERNAL_b4ad9a9b_4_k_cu_f733f840_292894cuda3std6ranges3__45__cpo4swapE - _ZN40_INTERNAL_b4ad9a9b_4_k_cu_f733f840_292894cuda3std3__45__cpo4cendE)
_ZN40_INTERNAL_b4ad9a9b_4_k_cu_f733f840_292894cuda3std3__45__cpo4cendE:
	.zero		1
	.type		_ZN40_INTERNAL_b4ad9a9b_4_k_cu_f733f840_292894cuda3std6ranges3__45__cpo4swapE,@object
	.size		_ZN40_INTERNAL_b4ad9a9b_4_k_cu_f733f840_292894cuda3std6ranges3__45__cpo4swapE,(.L_11 - _ZN40_INTERNAL_b4ad9a9b_4_k_cu_f733f840_292894cuda3std6ranges3__45__cpo4swapE)
_ZN40_INTERNAL_b4ad9a9b_4_k_cu_f733f840_292894cuda3std6ranges3__45__cpo4swapE:
	.zero		1
.L_11:


//--------------------- .nv.constant0._ZN7cutlass13device_kernelINS_4gemm6kernel13GemmUniversalIN4cute5tupleIJiiiiEEENS1_10collective13CollectiveMmaINS1_35MainloopSm100TmaUmmaWarpSpecializedILi16ELi2ELi4ENS5_IJNS4_1CILi2EEENSA_ILi1EEESC_EEEEENS5_IJNSA_ILi128EEENSA_ILi256EEENSA_ILi64EEEEEEaNS5_IJlSC_lEEEaSJ_NS4_8TiledMMAINS4_8MMA_AtomIJNS4_21SM100_MMA_S8_2x1SM_SSIaaiLi128ELi256ELNS4_4UMMA5MajorE0ELSO_0ELNSN_8SaturateE0EEEEEENS4_6LayoutINS5_IJSC_SC_SC_EEENS5_IJNSA_ILi0EEESU_SU_EEEEENS5_IJNS4_10UnderscoreESX_SX_EEEEENS4_18SM100_TMA_2SM_LOADENS4_14ComposedLayoutINS4_7SwizzleILi2ELi4ELi3EEENS4_18smem_ptr_flag_bitsILi8EEENSS_INS5_IJNSA_ILi8EEESH_EEENS5_IJSH_SC_EEEEEEEvNS4_8identityES10_S1A_vS1B_EENS_8epilogue10collective18CollectiveEpilogueINS1D_23Sm100TmaWarpSpecializedILi4ELi2ELi32ELb0ELb0EEEJNS5_IJSH_SG_SH_EEENS5_IJNSS_ISH_SC_EENSS_INS5_IJNSA_ILi32EEESB_EEENS5_IJSC_SF_EEEEEEEEaSJ_aSJ_NS1D_6fusion15FusionCallbacksIS1H_NS1P_17LinearCombinationIaiaiLNS_15FloatRoundStyleE2EEES1I_S1O_JEEENS4_5SM1004TMEM4LOAD26SM100_TMEM_LOAD_32dp32b32xENS4_13SM90_TMA_LOADENS11_INS12_ILi1ELi4ELi3EEES15_NSS_INS5_IJS16_S1K_EEENS5_IJS1K_SC_EEEEEEENS4_39AutoVectorizingCopyWithAssumedAlignmentILi128EEENS4_14SM90_TMA_STOREES24_S26_S26_EEEvvEEEEvNT_6ParamsE --------------------------
	.section	.nv.constant0._ZN7cutlass13device_kernelINS_4gemm6kernel13GemmUniversalIN4cute5tupleIJiiiiEEENS1_10collective13CollectiveMmaINS1_35MainloopSm100TmaUmmaWarpSpecializedILi16ELi2ELi4ENS5_IJNS4_1CILi2EEENSA_ILi1EEESC_EEEEENS5_IJNSA_ILi128EEENSA_ILi256EEENSA_ILi64EEEEEEaNS5_IJlSC_lEEEaSJ_NS4_8TiledMMAINS4_8MMA_AtomIJNS4_21SM100_MMA_S8_2x1SM_SSIaaiLi128ELi256ELNS4_4UMMA5MajorE0ELSO_0ELNSN_8SaturateE0EEEEEENS4_6LayoutINS5_IJSC_SC_SC_EEENS5_IJNSA_ILi0EEESU_SU_EEEEENS5_IJNS4_10UnderscoreESX_SX_EEEEENS4_18SM100_TMA_2SM_LOADENS4_14ComposedLayoutINS4_7SwizzleILi2ELi4ELi3EEENS4_18smem_ptr_flag_bitsILi8EEENSS_INS5_IJNSA_ILi8EEESH_EEENS5_IJSH_SC_EEEEEEEvNS4_8identityES10_S1A_vS1B_EENS_8epilogue10collective18CollectiveEpilogueINS1D_23Sm100TmaWarpSpecializedILi4ELi2ELi32ELb0ELb0EEEJNS5_IJSH_SG_SH_EEENS5_IJNSS_ISH_SC_EENSS_INS5_IJNSA_ILi32EEESB_EEENS5_IJSC_SF_EEEEEEEEaSJ_aSJ_NS1D_6fusion15FusionCallbacksIS1H_NS1P_17LinearCombinationIaiaiLNS_15FloatRoundStyleE2EEES1I_S1O_JEEENS4_5SM1004TMEM4LOAD26SM100_TMEM_LOAD_32dp32b32xENS4_13SM90_TMA_LOADENS11_INS12_ILi1ELi4ELi3EEES15_NSS_INS5_IJS16_S1K_EEENS5_IJS1K_SC_EEEEEEENS4_39AutoVectorizingCopyWithAssumedAlignmentILi128EEENS4_14SM90_TMA_STOREES24_S26_S26_EEEvvEEEEvNT_6ParamsE,"a",@progbits
	.sectionflags	@""
	.align	4
.nv.constant0._ZN7cutlass13device_kernelINS_4gemm6kernel13GemmUniversalIN4cute5tupleIJiiiiEEENS1_10collective13CollectiveMmaINS1_35MainloopSm100TmaUmmaWarpSpecializedILi16ELi2ELi4ENS5_IJNS4_1CILi2EEENSA_ILi1EEESC_EEEEENS5_IJNSA_ILi128EEENSA_ILi256EEENSA_ILi64EEEEEEaNS5_IJlSC_lEEEaSJ_NS4_8TiledMMAINS4_8MMA_AtomIJNS4_21SM100_MMA_S8_2x1SM_SSIaaiLi128ELi256ELNS4_4UMMA5MajorE0ELSO_0ELNSN_8SaturateE0EEEEEENS4_6LayoutINS5_IJSC_SC_SC_EEENS5_IJNSA_ILi0EEESU_SU_EEEEENS5_IJNS4_10UnderscoreESX_SX_EEEEENS4_18SM100_TMA_2SM_LOADENS4_14ComposedLayoutINS4_7SwizzleILi2ELi4ELi3EEENS4_18smem_ptr_flag_bitsILi8EEENSS_INS5_IJNSA_ILi8EEESH_EEENS5_IJSH_SC_EEEEEEEvNS4_8identityES10_S1A_vS1B_EENS_8epilogue10collective18CollectiveEpilogueINS1D_23Sm100TmaWarpSpecializedILi4ELi2ELi32ELb0ELb0EEEJNS5_IJSH_SG_SH_EEENS5_IJNSS_ISH_SC_EENSS_INS5_IJNSA_ILi32EEESB_EEENS5_IJSC_SF_EEEEEEEEaSJ_aSJ_NS1D_6fusion15FusionCallbacksIS1H_NS1P_17LinearCombinationIaiaiLNS_15FloatRoundStyleE2EEES1I_S1O_JEEENS4_5SM1004TMEM4LOAD26SM100_TMEM_LOAD_32dp32b32xENS4_13SM90_TMA_LOADENS11_INS12_ILi1ELi4ELi3EEES15_NSS_INS5_IJS16_S1K_EEENS5_IJS1K_SC_EEEEEEENS4_39AutoVectorizingCopyWithAssumedAlignmentILi128EEENS4_14SM90_TMA_STOREES24_S26_S26_EEEvvEEEEvNT_6ParamsE:
	.zero		2944


//--------------------- SYMBOLS --------------------------

	.type		.nv.reservedSmem.offset0,@object
	.size		.nv.reservedSmem.offset0,0x4
	.type		.nv.reservedSmem.cap,@object
	.size		.nv.reservedSmem.cap,0x4
	.type		__assertfail,@function
